//
// Generated by NVIDIA NVVM Compiler
//
// Compiler Build ID: CL-36424714
// Cuda compilation tools, release 13.0, V13.0.88
// Based on NVVM 20.0.0
//

.version 9.0
.target sm_100
.address_size 64

	// .globl	_Z5prGPUPdS_PxS0_S0_dS_xS_

.visible .entry _Z5prGPUPdS_PxS0_S0_dS_xS_(
	.param .u64 .ptr .align 1 _Z5prGPUPdS_PxS0_S0_dS_xS__param_0,
	.param .u64 .ptr .align 1 _Z5prGPUPdS_PxS0_S0_dS_xS__param_1,
	.param .u64 .ptr .align 1 _Z5prGPUPdS_PxS0_S0_dS_xS__param_2,
	.param .u64 .ptr .align 1 _Z5prGPUPdS_PxS0_S0_dS_xS__param_3,
	.param .u64 .ptr .align 1 _Z5prGPUPdS_PxS0_S0_dS_xS__param_4,
	.param .f64 _Z5prGPUPdS_PxS0_S0_dS_xS__param_5,
	.param .u64 .ptr .align 1 _Z5prGPUPdS_PxS0_S0_dS_xS__param_6,
	.param .u64 _Z5prGPUPdS_PxS0_S0_dS_xS__param_7,
	.param .u64 .ptr .align 1 _Z5prGPUPdS_PxS0_S0_dS_xS__param_8
)
{
	.reg .pred 	%p<12>;
	.reg .b32 	%r<7>;
	.reg .b64 	%rd<140>;
	.reg .b64 	%fd<96>;

	ld.param.u64 	%rd32, [_Z5prGPUPdS_PxS0_S0_dS_xS__param_0];
	ld.param.u64 	%rd27, [_Z5prGPUPdS_PxS0_S0_dS_xS__param_1];
	ld.param.u64 	%rd33, [_Z5prGPUPdS_PxS0_S0_dS_xS__param_3];
	ld.param.u64 	%rd34, [_Z5prGPUPdS_PxS0_S0_dS_xS__param_4];
	ld.param.f64 	%fd16, [_Z5prGPUPdS_PxS0_S0_dS_xS__param_5];
	ld.param.u64 	%rd30, [_Z5prGPUPdS_PxS0_S0_dS_xS__param_7];
	ld.param.u64 	%rd31, [_Z5prGPUPdS_PxS0_S0_dS_xS__param_8];
	cvta.to.global.u64 	%rd1, %rd34;
	cvta.to.global.u64 	%rd2, %rd33;
	cvta.to.global.u64 	%rd3, %rd32;
	mov.u32 	%r2, %ctaid.x;
	mov.u32 	%r3, %ntid.x;
	mov.u32 	%r4, %tid.x;
	mad.lo.s32 	%r5, %r2, %r3, %r4;
	cvt.u64.u32 	%rd133, %r5;
	mov.u32 	%r6, %nctaid.x;
	mul.lo.s32 	%r1, %r3, %r6;
	setp.le.s64 	%p1, %rd30, %rd133;
	@%p1 bra 	$L__BB0_15;
	mov.f64 	%fd17, 0d3FF0000000000000;
	sub.f64 	%fd18, %fd17, %fd16;
	cvt.rn.f64.u64 	%fd1, %rd30;
	div.rn.f64 	%fd2, %fd18, %fd1;
	cvt.u64.u32 	%rd5, %r1;
	cvta.to.global.u64 	%rd6, %rd31;
	cvta.to.global.u64 	%rd7, %rd27;
$L__BB0_2:
	ld.param.u64 	%rd131, [_Z5prGPUPdS_PxS0_S0_dS_xS__param_2];
	shl.b64 	%rd35, %rd133, 3;
	add.s64 	%rd36, %rd3, %rd35;
	ld.global.f64 	%fd3, [%rd36];
	cvta.to.global.u64 	%rd37, %rd131;
	add.s64 	%rd38, %rd37, %rd35;
	ld.global.u64 	%rd137, [%rd38];
	ld.global.u64 	%rd10, [%rd38+8];
	setp.ge.s64 	%p2, %rd137, %rd10;
	mov.f64 	%fd95, 0d0000000000000000;
	@%p2 bra 	$L__BB0_14;
	add.s64 	%rd39, %rd137, 1;
	max.s64 	%rd40, %rd10, %rd39;
	sub.s64 	%rd11, %rd40, %rd137;
	sub.s64 	%rd41, %rd137, %rd40;
	setp.gt.u64 	%p3, %rd41, -8;
	mov.f64 	%fd95, 0d0000000000000000;
	@%p3 bra 	$L__BB0_6;
	and.b64  	%rd135, %rd11, -8;
	shl.b64 	%rd42, %rd137, 3;
	add.s64 	%rd43, %rd2, %rd42;
	add.s64 	%rd134, %rd43, 32;
	mov.f64 	%fd95, 0d0000000000000000;
$L__BB0_5:
	.pragma "nounroll";
	ld.global.u64 	%rd44, [%rd134+-32];
	shl.b64 	%rd45, %rd44, 3;
	add.s64 	%rd46, %rd3, %rd45;
	ld.global.f64 	%fd23, [%rd46];
	add.s64 	%rd47, %rd1, %rd45;
	ld.global.u64 	%rd48, [%rd47];
	cvt.rn.f64.s64 	%fd24, %rd48;
	div.rn.f64 	%fd25, %fd23, %fd24;
	add.f64 	%fd26, %fd95, %fd25;
	ld.global.u64 	%rd49, [%rd134+-24];
	shl.b64 	%rd50, %rd49, 3;
	add.s64 	%rd51, %rd3, %rd50;
	ld.global.f64 	%fd27, [%rd51];
	add.s64 	%rd52, %rd1, %rd50;
	ld.global.u64 	%rd53, [%rd52];
	cvt.rn.f64.s64 	%fd28, %rd53;
	div.rn.f64 	%fd29, %fd27, %fd28;
	add.f64 	%fd30, %fd26, %fd29;
	ld.global.u64 	%rd54, [%rd134+-16];
	shl.b64 	%rd55, %rd54, 3;
	add.s64 	%rd56, %rd3, %rd55;
	ld.global.f64 	%fd31, [%rd56];
	add.s64 	%rd57, %rd1, %rd55;
	ld.global.u64 	%rd58, [%rd57];
	cvt.rn.f64.s64 	%fd32, %rd58;
	div.rn.f64 	%fd33, %fd31, %fd32;
	add.f64 	%fd34, %fd30, %fd33;
	ld.global.u64 	%rd59, [%rd134+-8];
	shl.b64 	%rd60, %rd59, 3;
	add.s64 	%rd61, %rd3, %rd60;
	ld.global.f64 	%fd35, [%rd61];
	add.s64 	%rd62, %rd1, %rd60;
	ld.global.u64 	%rd63, [%rd62];
	cvt.rn.f64.s64 	%fd36, %rd63;
	div.rn.f64 	%fd37, %fd35, %fd36;
	add.f64 	%fd38, %fd34, %fd37;
	ld.global.u64 	%rd64, [%rd134];
	shl.b64 	%rd65, %rd64, 3;
	add.s64 	%rd66, %rd3, %rd65;
	ld.global.f64 	%fd39, [%rd66];
	add.s64 	%rd67, %rd1, %rd65;
	ld.global.u64 	%rd68, [%rd67];
	cvt.rn.f64.s64 	%fd40, %rd68;
	div.rn.f64 	%fd41, %fd39, %fd40;
	add.f64 	%fd42, %fd38, %fd41;
	ld.global.u64 	%rd69, [%rd134+8];
	shl.b64 	%rd70, %rd69, 3;
	add.s64 	%rd71, %rd3, %rd70;
	ld.global.f64 	%fd43, [%rd71];
	add.s64 	%rd72, %rd1, %rd70;
	ld.global.u64 	%rd73, [%rd72];
	cvt.rn.f64.s64 	%fd44, %rd73;
	div.rn.f64 	%fd45, %fd43, %fd44;
	add.f64 	%fd46, %fd42, %fd45;
	ld.global.u64 	%rd74, [%rd134+16];
	shl.b64 	%rd75, %rd74, 3;
	add.s64 	%rd76, %rd3, %rd75;
	ld.global.f64 	%fd47, [%rd76];
	add.s64 	%rd77, %rd1, %rd75;
	ld.global.u64 	%rd78, [%rd77];
	cvt.rn.f64.s64 	%fd48, %rd78;
	div.rn.f64 	%fd49, %fd47, %fd48;
	add.f64 	%fd50, %fd46, %fd49;
	ld.global.u64 	%rd79, [%rd134+24];
	shl.b64 	%rd80, %rd79, 3;
	add.s64 	%rd81, %rd3, %rd80;
	ld.global.f64 	%fd51, [%rd81];
	add.s64 	%rd82, %rd1, %rd80;
	ld.global.u64 	%rd83, [%rd82];
	cvt.rn.f64.s64 	%fd52, %rd83;
	div.rn.f64 	%fd53, %fd51, %fd52;
	add.f64 	%fd95, %fd50, %fd53;
	add.s64 	%rd137, %rd137, 8;
	add.s64 	%rd135, %rd135, -8;
	add.s64 	%rd134, %rd134, 64;
	setp.ne.s64 	%p4, %rd135, 0;
	@%p4 bra 	$L__BB0_5;
$L__BB0_6:
	and.b64  	%rd84, %rd11, 7;
	setp.eq.s64 	%p5, %rd84, 0;
	@%p5 bra 	$L__BB0_14;
	and.b64  	%rd85, %rd11, 7;
	setp.lt.u64 	%p6, %rd85, 4;
	@%p6 bra 	$L__BB0_9;
	shl.b64 	%rd86, %rd137, 3;
	add.s64 	%rd87, %rd2, %rd86;
	ld.global.u64 	%rd88, [%rd87];
	shl.b64 	%rd89, %rd88, 3;
	add.s64 	%rd90, %rd3, %rd89;
	ld.global.f64 	%fd55, [%rd90];
	add.s64 	%rd91, %rd1, %rd89;
	ld.global.u64 	%rd92, [%rd91];
	cvt.rn.f64.s64 	%fd56, %rd92;
	div.rn.f64 	%fd57, %fd55, %fd56;
	add.f64 	%fd58, %fd95, %fd57;
	ld.global.u64 	%rd93, [%rd87+8];
	shl.b64 	%rd94, %rd93, 3;
	add.s64 	%rd95, %rd3, %rd94;
	ld.global.f64 	%fd59, [%rd95];
	add.s64 	%rd96, %rd1, %rd94;
	ld.global.u64 	%rd97, [%rd96];
	cvt.rn.f64.s64 	%fd60, %rd97;
	div.rn.f64 	%fd61, %fd59, %fd60;
	add.f64 	%fd62, %fd58, %fd61;
	ld.global.u64 	%rd98, [%rd87+16];
	shl.b64 	%rd99, %rd98, 3;
	add.s64 	%rd100, %rd3, %rd99;
	ld.global.f64 	%fd63, [%rd100];
	add.s64 	%rd101, %rd1, %rd99;
	ld.global.u64 	%rd102, [%rd101];
	cvt.rn.f64.s64 	%fd64, %rd102;
	div.rn.f64 	%fd65, %fd63, %fd64;
	add.f64 	%fd66, %fd62, %fd65;
	ld.global.u64 	%rd103, [%rd87+24];
	shl.b64 	%rd104, %rd103, 3;
	add.s64 	%rd105, %rd3, %rd104;
	ld.global.f64 	%fd67, [%rd105];
	add.s64 	%rd106, %rd1, %rd104;
	ld.global.u64 	%rd107, [%rd106];
	cvt.rn.f64.s64 	%fd68, %rd107;
	div.rn.f64 	%fd69, %fd67, %fd68;
	add.f64 	%fd95, %fd66, %fd69;
	add.s64 	%rd137, %rd137, 4;
$L__BB0_9:
	and.b64  	%rd23, %rd11, 3;
	setp.eq.s64 	%p7, %rd23, 0;
	@%p7 bra 	$L__BB0_14;
	setp.eq.s64 	%p8, %rd23, 1;
	@%p8 bra 	$L__BB0_12;
	shl.b64 	%rd108, %rd137, 3;
	add.s64 	%rd109, %rd2, %rd108;
	ld.global.u64 	%rd110, [%rd109];
	shl.b64 	%rd111, %rd110, 3;
	add.s64 	%rd112, %rd3, %rd111;
	ld.global.f64 	%fd71, [%rd112];
	add.s64 	%rd113, %rd1, %rd111;
	ld.global.u64 	%rd114, [%rd113];
	cvt.rn.f64.s64 	%fd72, %rd114;
	div.rn.f64 	%fd73, %fd71, %fd72;
	add.f64 	%fd74, %fd95, %fd73;
	ld.global.u64 	%rd115, [%rd109+8];
	shl.b64 	%rd116, %rd115, 3;
	add.s64 	%rd117, %rd3, %rd116;
	ld.global.f64 	%fd75, [%rd117];
	add.s64 	%rd118, %rd1, %rd116;
	ld.global.u64 	%rd119, [%rd118];
	cvt.rn.f64.s64 	%fd76, %rd119;
	div.rn.f64 	%fd77, %fd75, %fd76;
	add.f64 	%fd95, %fd74, %fd77;
	add.s64 	%rd137, %rd137, 2;
$L__BB0_12:
	and.b64  	%rd120, %rd11, 1;
	setp.eq.b64 	%p9, %rd120, 1;
	not.pred 	%p10, %p9;
	@%p10 bra 	$L__BB0_14;
	shl.b64 	%rd121, %rd137, 3;
	add.s64 	%rd122, %rd2, %rd121;
	ld.global.u64 	%rd123, [%rd122];
	shl.b64 	%rd124, %rd123, 3;
	add.s64 	%rd125, %rd3, %rd124;
	ld.global.f64 	%fd78, [%rd125];
	add.s64 	%rd126, %rd1, %rd124;
	ld.global.u64 	%rd127, [%rd126];
	cvt.rn.f64.s64 	%fd79, %rd127;
	div.rn.f64 	%fd80, %fd78, %fd79;
	add.f64 	%fd95, %fd95, %fd80;
$L__BB0_14:
	ld.param.u64 	%rd132, [_Z5prGPUPdS_PxS0_S0_dS_xS__param_6];
	fma.rn.f64 	%fd81, %fd16, %fd95, %fd2;
	ld.global.f64 	%fd82, [%rd6];
	div.rn.f64 	%fd83, %fd82, %fd1;
	add.f64 	%fd84, %fd81, %fd83;
	shl.b64 	%rd128, %rd133, 3;
	add.s64 	%rd129, %rd7, %rd128;
	st.global.f64 	[%rd129], %fd84;
	sub.f64 	%fd85, %fd84, %fd3;
	abs.f64 	%fd86, %fd85;
	cvta.to.global.u64 	%rd130, %rd132;
	atom.global.add.f64 	%fd87, [%rd130], %fd86;
	add.s64 	%rd133, %rd133, %rd5;
	setp.lt.s64 	%p11, %rd133, %rd30;
	@%p11 bra 	$L__BB0_2;
$L__BB0_15:
	ret;

}
	// .globl	_Z8calcLeakxPxPdS0_d
.visible .entry _Z8calcLeakxPxPdS0_d(
	.param .u64 _Z8calcLeakxPxPdS0_d_param_0,
	.param .u64 .ptr .align 1 _Z8calcLeakxPxPdS0_d_param_1,
	.param .u64 .ptr .align 1 _Z8calcLeakxPxPdS0_d_param_2,
	.param .u64 .ptr .align 1 _Z8calcLeakxPxPdS0_d_param_3,
	.param .f64 _Z8calcLeakxPxPdS0_d_param_4
)
{
	.reg .pred 	%p<13>;
	.reg .b32 	%r<10>;
	.reg .b64 	%rd<64>;
	.reg .b64 	%fd<37>;

	ld.param.u64 	%rd30, [_Z8calcLeakxPxPdS0_d_param_0];
	ld.param.u64 	%rd32, [_Z8calcLeakxPxPdS0_d_param_1];
	ld.param.u64 	%rd33, [_Z8calcLeakxPxPdS0_d_param_2];
	ld.param.u64 	%rd31, [_Z8calcLeakxPxPdS0_d_param_3];
	ld.param.f64 	%fd16, [_Z8calcLeakxPxPdS0_d_param_4];
	cvta.to.global.u64 	%rd1, %rd33;
	cvta.to.global.u64 	%rd2, %rd32;
	mov.u32 	%r1, %ctaid.x;
	mov.u32 	%r2, %ntid.x;
	mov.u32 	%r3, %tid.x;
	mad.lo.s32 	%r4, %r1, %r2, %r3;
	cvt.u64.u32 	%rd62, %r4;
	mov.u32 	%r5, %nctaid.x;
	mul.lo.s32 	%r6, %r2, %r5;
	cvt.u64.u32 	%rd4, %r6;
	setp.le.s64 	%p1, %rd30, %rd62;
	mov.f64 	%fd32, 0d0000000000000000;
	@%p1 bra 	$L__BB1_20;
	add.s64 	%rd34, %rd4, %rd62;
	max.u64 	%rd35, %rd30, %rd34;
	setp.lt.u64 	%p2, %rd34, %rd30;
	selp.u64 	%rd5, 1, 0, %p2;
	add.s64 	%rd36, %rd34, %rd5;
	sub.s64 	%rd6, %rd35, %rd36;
	and.b64  	%rd37, %rd6, -4294967296;
	setp.ne.s64 	%p3, %rd37, 0;
	@%p3 bra 	$L__BB1_3;
	cvt.u32.u64 	%r7, %rd4;
	cvt.u32.u64 	%r8, %rd6;
	div.u32 	%r9, %r8, %r7;
	cvt.u64.u32 	%rd58, %r9;
	bra.uni 	$L__BB1_4;
$L__BB1_3:
	div.u64 	%rd58, %rd6, %rd4;
$L__BB1_4:
	add.s64 	%rd10, %rd58, %rd5;
	and.b64  	%rd38, %rd10, 3;
	setp.eq.s64 	%p4, %rd38, 3;
	mov.f64 	%fd32, 0d0000000000000000;
	@%p4 bra 	$L__BB1_9;
	shl.b64 	%rd60, %rd62, 3;
	shl.b64 	%rd12, %rd4, 3;
	add.s64 	%rd39, %rd10, 1;
	and.b64  	%rd59, %rd39, 3;
	mov.f64 	%fd32, 0d0000000000000000;
$L__BB1_6:
	.pragma "nounroll";
	add.s64 	%rd40, %rd2, %rd60;
	ld.global.u64 	%rd41, [%rd40];
	setp.ne.s64 	%p5, %rd41, 0;
	@%p5 bra 	$L__BB1_8;
	add.s64 	%rd42, %rd1, %rd60;
	ld.global.f64 	%fd21, [%rd42];
	fma.rn.f64 	%fd32, %fd16, %fd21, %fd32;
$L__BB1_8:
	add.s64 	%rd62, %rd62, %rd4;
	add.s64 	%rd60, %rd60, %rd12;
	add.s64 	%rd59, %rd59, -1;
	setp.ne.s64 	%p6, %rd59, 0;
	@%p6 bra 	$L__BB1_6;
$L__BB1_9:
	setp.lt.u64 	%p7, %rd10, 3;
	@%p7 bra 	$L__BB1_20;
	shl.b64 	%rd24, %rd4, 3;
$L__BB1_11:
	shl.b64 	%rd43, %rd62, 3;
	add.s64 	%rd22, %rd2, %rd43;
	ld.global.u64 	%rd44, [%rd22];
	setp.ne.s64 	%p8, %rd44, 0;
	@%p8 bra 	$L__BB1_13;
	add.s64 	%rd46, %rd1, %rd43;
	ld.global.f64 	%fd22, [%rd46];
	fma.rn.f64 	%fd32, %fd16, %fd22, %fd32;
$L__BB1_13:
	add.s64 	%rd23, %rd62, %rd4;
	add.s64 	%rd25, %rd22, %rd24;
	ld.global.u64 	%rd47, [%rd25];
	setp.ne.s64 	%p9, %rd47, 0;
	@%p9 bra 	$L__BB1_15;
	shl.b64 	%rd48, %rd23, 3;
	add.s64 	%rd49, %rd1, %rd48;
	ld.global.f64 	%fd23, [%rd49];
	fma.rn.f64 	%fd32, %fd16, %fd23, %fd32;
$L__BB1_15:
	add.s64 	%rd26, %rd23, %rd4;
	add.s64 	%rd27, %rd25, %rd24;
	ld.global.u64 	%rd50, [%rd27];
	setp.ne.s64 	%p10, %rd50, 0;
	@%p10 bra 	$L__BB1_17;
	shl.b64 	%rd51, %rd26, 3;
	add.s64 	%rd52, %rd1, %rd51;
	ld.global.f64 	%fd24, [%rd52];
	fma.rn.f64 	%fd32, %fd16, %fd24, %fd32;
$L__BB1_17:
	add.s64 	%rd28, %rd26, %rd4;
	add.s64 	%rd53, %rd27, %rd24;
	ld.global.u64 	%rd54, [%rd53];
	setp.ne.s64 	%p11, %rd54, 0;
	@%p11 bra 	$L__BB1_19;
	shl.b64 	%rd55, %rd28, 3;
	add.s64 	%rd56, %rd1, %rd55;
	ld.global.f64 	%fd25, [%rd56];
	fma.rn.f64 	%fd32, %fd16, %fd25, %fd32;
$L__BB1_19:
	add.s64 	%rd62, %rd28, %rd4;
	setp.lt.s64 	%p12, %rd62, %rd30;
	@%p12 bra 	$L__BB1_11;
$L__BB1_20:
	cvta.to.global.u64 	%rd57, %rd31;
	atom.global.add.f64 	%fd26, [%rd57], %fd32;
	ret;

}


// ===== COMPILED SASS (sm_100) =====

	.target	sm_100

	.elftype	@"ET_EXEC"


//--------------------- .note.nv.tkinfo           --------------------------
	.section	.note.nv.tkinfo,"",@"SHT_NOTE"
	.sectionflags	@"SHF_NOTE_NV_TKINFO"
	.tkinfo
        /*0018*/ 	.word	0x00000002
        /*0030*/ 	.string	""
        /*0030*/ 	.string	"ptxas"
        /*0030*/ 	.string	"Cuda compilation tools, release 13.0, V13.0.88"
        /*0030*/ 	.string	"Build cuda_13.0.r13.0/compiler.36424714_0"
        /*0030*/ 	.string	"-arch sm_100 -m 64 "



//--------------------- .note.nv.cuinfo           --------------------------
	.section	.note.nv.cuinfo,"",@"SHT_NOTE"
	.sectionflags	@"SHF_NOTE_NV_CUINFO"
        /*0018*/ 	.short	0x0002
        /*001a*/ 	.short	0x0064
        /*001c*/ 	.short	0x0082
	.zero		2


//--------------------- .nv.info                  --------------------------
	.section	.nv.info,"",@"SHT_CUDA_INFO"
	.align	4


	//----- nvinfo : EIATTR_REGCOUNT
	.align		4
        /*0000*/ 	.byte	0x04, 0x2f
        /*0002*/ 	.short	(.L_1 - .L_0)
	.align		4
.L_0:
        /*0004*/ 	.word	index@(_Z5prGPUPdS_PxS0_S0_dS_xS_)
        /*0008*/ 	.word	0x00000028


	//----- nvinfo : EIATTR_FRAME_SIZE
	.align		4
.L_1:
        /*000c*/ 	.byte	0x04, 0x11
        /*000e*/ 	.short	(.L_3 - .L_2)
	.align		4
.L_2:
        /*0010*/ 	.word	index@($__internal_1_$__cuda_sm20_div_rn_f64_full)
        /*0014*/ 	.word	0x00000000


	//----- nvinfo : EIATTR_FRAME_SIZE
	.align		4
.L_3:
        /*0018*/ 	.byte	0x04, 0x11
        /*001a*/ 	.short	(.L_5 - .L_4)
	.align		4
.L_4:
        /*001c*/ 	.word	index@(_Z5prGPUPdS_PxS0_S0_dS_xS_)
        /*0020*/ 	.word	0x00000000


	//----- nvinfo : EIATTR_REGCOUNT
	.align		4
.L_5:
        /*0024*/ 	.byte	0x04, 0x2f
        /*0026*/ 	.short	(.L_7 - .L_6)
	.align		4
.L_6:
        /*0028*/ 	.word	index@(_Z8calcLeakxPxPdS0_d)
        /*002c*/ 	.word	0x0000001c


	//----- nvinfo : EIATTR_FRAME_SIZE
	.align		4
.L_7:
        /*0030*/ 	.byte	0x04, 0x11
        /*0032*/ 	.short	(.L_9 - .L_8)
	.align		4
.L_8:
        /*0034*/ 	.word	index@($__internal_0_$__cuda_sm20_div_u64)
        /*0038*/ 	.word	0x00000000


	//----- nvinfo : EIATTR_FRAME_SIZE
	.align		4
.L_9:
        /*003c*/ 	.byte	0x04, 0x11
        /*003e*/ 	.short	(.L_11 - .L_10)
	.align		4
.L_10:
        /*0040*/ 	.word	index@(_Z8calcLeakxPxPdS0_d)
        /*0044*/ 	.word	0x00000000


	//----- nvinfo : EIATTR_MIN_STACK_SIZE
	.align		4
.L_11:
        /*0048*/ 	.byte	0x04, 0x12
        /*004a*/ 	.short	(.L_13 - .L_12)
	.align		4
.L_12:
        /*004c*/ 	.word	index@(_Z8calcLeakxPxPdS0_d)
        /*0050*/ 	.word	0x00000000


	//----- nvinfo : EIATTR_MIN_STACK_SIZE
	.align		4
.L_13:
        /*0054*/ 	.byte	0x04, 0x12
        /*0056*/ 	.short	(.L_15 - .L_14)
	.align		4
.L_14:
        /*0058*/ 	.word	index@(_Z5prGPUPdS_PxS0_S0_dS_xS_)
        /*005c*/ 	.word	0x00000000
.L_15:


//--------------------- .nv.compat                --------------------------
	.section	.nv.compat,"",@"SHT_CUDA_COMPAT_INFO"
	.align	4
        /*0000*/ 	.byte	0x02, 0x09, 0x00, 0x00, 0x02, 0x02, 0x01, 0x00, 0x02, 0x05, 0x05, 0x00, 0x03, 0x07, 0x01, 0x01
        /*0010*/ 	.byte	0x02, 0x03, 0x00, 0x00, 0x02, 0x06, 0x01, 0x00, 0x04, 0x0b, 0x08, 0x00, 0x01, 0x00, 0x00, 0x00
        /*0020*/ 	.byte	0x00, 0x00, 0x00, 0x00


//--------------------- .nv.info._Z8calcLeakxPxPdS0_d --------------------------
	.section	.nv.info._Z8calcLeakxPxPdS0_d,"",@"SHT_CUDA_INFO"
	.sectionflags	@""
	.align	4


	//----- nvinfo : EIATTR_CUDA_API_VERSION
	.align		4
        /*0000*/ 	.byte	0x04, 0x37
        /*0002*/ 	.short	(.L_17 - .L_16)
.L_16:
        /*0004*/ 	.word	0x00000082


	//----- nvinfo : EIATTR_KPARAM_INFO
	.align		4
.L_17:
        /*0008*/ 	.byte	0x04, 0x17
        /*000a*/ 	.short	(.L_19 - .L_18)
.L_18:
        /*000c*/ 	.word	0x00000000
        /*0010*/ 	.short	0x0004
        /*0012*/ 	.short	0x0020
        /*0014*/ 	.byte	0x00, 0xf0, 0x21, 0x00


	//----- nvinfo : EIATTR_KPARAM_INFO
	.align		4
.L_19:
        /*0018*/ 	.byte	0x04, 0x17
        /*001a*/ 	.short	(.L_21 - .L_20)
.L_20:
        /*001c*/ 	.word	0x00000000
        /*0020*/ 	.short	0x0003
        /*0022*/ 	.short	0x0018
        /*0024*/ 	.byte	0x00, 0xf5, 0x21, 0x00


	//----- nvinfo : EIATTR_KPARAM_INFO
	.align		4
.L_21:
        /*0028*/ 	.byte	0x04, 0x17
        /*002a*/ 	.short	(.L_23 - .L_22)
.L_22:
        /*002c*/ 	.word	0x00000000
        /*0030*/ 	.short	0x0002
        /*0032*/ 	.short	0x0010
        /*0034*/ 	.byte	0x00, 0xf5, 0x21, 0x00


	//----- nvinfo : EIATTR_KPARAM_INFO
	.align		4
.L_23:
        /*0038*/ 	.byte	0x04, 0x17
        /*003a*/ 	.short	(.L_25 - .L_24)
.L_24:
        /*003c*/ 	.word	0x00000000
        /*0040*/ 	.short	0x0001
        /*0042*/ 	.short	0x0008
        /*0044*/ 	.byte	0x00, 0xf5, 0x21, 0x00


	//----- nvinfo : EIATTR_KPARAM_INFO
	.align		4
.L_25:
        /*0048*/ 	.byte	0x04, 0x17
        /*004a*/ 	.short	(.L_27 - .L_26)
.L_26:
        /*004c*/ 	.word	0x00000000
        /*0050*/ 	.short	0x0000
        /*0052*/ 	.short	0x0000
        /*0054*/ 	.byte	0x00, 0xf0, 0x21, 0x00


	//----- nvinfo : EIATTR_SPARSE_MMA_MASK
	.align		4
.L_27:
        /*0058*/ 	.byte	0x03, 0x50
        /*005a*/ 	.short	0x0000


	//----- nvinfo : EIATTR_MAXREG_COUNT
	.align		4
        /*005c*/ 	.byte	0x03, 0x1b
        /*005e*/ 	.short	0x00ff


	//----- nvinfo : EIATTR_MERCURY_ISA_VERSION
	.align		4
        /*0060*/ 	.byte	0x03, 0x5f
        /*0062*/ 	.short	0x0101


	//----- nvinfo : EIATTR_VRC_CTA_INIT_COUNT
	.align		4
        /*0064*/ 	.byte	0x02, 0x4a
	.zero		1
	.zero		1


	//----- nvinfo : EIATTR_EXIT_INSTR_OFFSETS
	.align		4
        /*0068*/ 	.byte	0x04, 0x1c
        /*006a*/ 	.short	(.L_29 - .L_28)


	//   ....[0]....
.L_28:
        /*006c*/ 	.word	0x000009d0


	//----- nvinfo : EIATTR_CRS_STACK_SIZE
	.align		4
.L_29:
        /*0070*/ 	.byte	0x04, 0x1e
        /*0072*/ 	.short	(.L_31 - .L_30)
.L_30:
        /*0074*/ 	.word	0x00000000


	//----- nvinfo : EIATTR_CBANK_PARAM_SIZE
	.align		4
.L_31:
        /*0078*/ 	.byte	0x03, 0x19
        /*007a*/ 	.short	0x0028


	//----- nvinfo : EIATTR_PARAM_CBANK
	.align		4
        /*007c*/ 	.byte	0x04, 0x0a
        /*007e*/ 	.short	(.L_33 - .L_32)
	.align		4
.L_32:
        /*0080*/ 	.word	index@(.nv.constant0._Z8calcLeakxPxPdS0_d)
        /*0084*/ 	.short	0x0380
        /*0086*/ 	.short	0x0028


	//----- nvinfo : EIATTR_SW_WAR
	.align		4
.L_33:
        /*0088*/ 	.byte	0x04, 0x36
        /*008a*/ 	.short	(.L_35 - .L_34)
.L_34:
        /*008c*/ 	.word	0x00000008
.L_35:


//--------------------- .nv.info._Z5prGPUPdS_PxS0_S0_dS_xS_ --------------------------
	.section	.nv.info._Z5prGPUPdS_PxS0_S0_dS_xS_,"",@"SHT_CUDA_INFO"
	.sectionflags	@""
	.align	4


	//----- nvinfo : EIATTR_CUDA_API_VERSION
	.align		4
        /*0000*/ 	.byte	0x04, 0x37
        /*0002*/ 	.short	(.L_37 - .L_36)
.L_36:
        /*0004*/ 	.word	0x00000082


	//----- nvinfo : EIATTR_KPARAM_INFO
	.align		4
.L_37:
        /*0008*/ 	.byte	0x04, 0x17
        /*000a*/ 	.short	(.L_39 - .L_38)
.L_38:
        /*000c*/ 	.word	0x00000000
        /*0010*/ 	.short	0x0008
        /*0012*/ 	.short	0x0040
        /*0014*/ 	.byte	0x00, 0xf5, 0x21, 0x00


	//----- nvinfo : EIATTR_KPARAM_INFO
	.align		4
.L_39:
        /*0018*/ 	.byte	0x04, 0x17
        /*001a*/ 	.short	(.L_41 - .L_40)
.L_40:
        /*001c*/ 	.word	0x00000000
        /*0020*/ 	.short	0x0007
        /*0022*/ 	.short	0x0038
        /*0024*/ 	.byte	0x00, 0xf0, 0x21, 0x00


	//----- nvinfo : EIATTR_KPARAM_INFO
	.align		4
.L_41:
        /*0028*/ 	.byte	0x04, 0x17
        /*002a*/ 	.short	(.L_43 - .L_42)
.L_42:
        /*002c*/ 	.word	0x00000000
        /*0030*/ 	.short	0x0006
        /*0032*/ 	.short	0x0030
        /*0034*/ 	.byte	0x00, 0xf5, 0x21, 0x00


	//----- nvinfo : EIATTR_KPARAM_INFO
	.align		4
.L_43:
        /*0038*/ 	.byte	0x04, 0x17
        /*003a*/ 	.short	(.L_45 - .L_44)
.L_44:
        /*003c*/ 	.word	0x00000000
        /*0040*/ 	.short	0x0005
        /*0042*/ 	.short	0x0028
        /*0044*/ 	.byte	0x00, 0xf0, 0x21, 0x00


	//----- nvinfo : EIATTR_KPARAM_INFO
	.align		4
.L_45:
        /*0048*/ 	.byte	0x04, 0x17
        /*004a*/ 	.short	(.L_47 - .L_46)
.L_46:
        /*004c*/ 	.word	0x00000000
        /*0050*/ 	.short	0x0004
        /*0052*/ 	.short	0x0020
        /*0054*/ 	.byte	0x00, 0xf5, 0x21, 0x00


	//----- nvinfo : EIATTR_KPARAM_INFO
	.align		4
.L_47:
        /*0058*/ 	.byte	0x04, 0x17
        /*005a*/ 	.short	(.L_49 - .L_48)
.L_48:
        /*005c*/ 	.word	0x00000000
        /*0060*/ 	.short	0x0003
        /*0062*/ 	.short	0x0018
        /*0064*/ 	.byte	0x00, 0xf5, 0x21, 0x00


	//----- nvinfo : EIATTR_KPARAM_INFO
	.align		4
.L_49:
        /*0068*/ 	.byte	0x04, 0x17
        /*006a*/ 	.short	(.L_51 - .L_50)
.L_50:
        /*006c*/ 	.word	0x00000000
        /*0070*/ 	.short	0x0002
        /*0072*/ 	.short	0x0010
        /*0074*/ 	.byte	0x00, 0xf5, 0x21, 0x00


	//----- nvinfo : EIATTR_KPARAM_INFO
	.align		4
.L_51:
        /*0078*/ 	.byte	0x04, 0x17
        /*007a*/ 	.short	(.L_53 - .L_52)
.L_52:
        /*007c*/ 	.word	0x00000000
        /*0080*/ 	.short	0x0001
        /*0082*/ 	.short	0x0008
        /*0084*/ 	.byte	0x00, 0xf5, 0x21, 0x00


	//----- nvinfo : EIATTR_KPARAM_INFO
	.align		4
.L_53:
        /*0088*/ 	.byte	0x04, 0x17
        /*008a*/ 	.short	(.L_55 - .L_54)
.L_54:
        /*008c*/ 	.word	0x00000000
        /*0090*/ 	.short	0x0000
        /*0092*/ 	.short	0x0000
        /*0094*/ 	.byte	0x00, 0xf5, 0x21, 0x00


	//----- nvinfo : EIATTR_SPARSE_MMA_MASK
	.align		4
.L_55:
        /*0098*/ 	.byte	0x03, 0x50
        /*009a*/ 	.short	0x0000


	//----- nvinfo : EIATTR_MAXREG_COUNT
	.align		4
        /*009c*/ 	.byte	0x03, 0x1b
        /*009e*/ 	.short	0x00ff


	//----- nvinfo : EIATTR_MERCURY_ISA_VERSION
	.align		4
        /*00a0*/ 	.byte	0x03, 0x5f
        /*00a2*/ 	.short	0x0101


	//----- nvinfo : EIATTR_VRC_CTA_INIT_COUNT
	.align		4
        /*00a4*/ 	.byte	0x02, 0x4a
	.zero		1
	.zero		1


	//----- nvinfo : EIATTR_EXIT_INSTR_OFFSETS
	.align		4
        /*00a8*/ 	.byte	0x04, 0x1c
        /*00aa*/ 	.short	(.L_57 - .L_56)


	//   ....[0]....
.L_56:
        /*00ac*/ 	.word	0x000000a0


	//   ....[1]....
        /*00b0*/ 	.word	0x00002a50


	//----- nvinfo : EIATTR_CRS_STACK_SIZE
	.align		4
.L_57:
        /*00b4*/ 	.byte	0x04, 0x1e
        /*00b6*/ 	.short	(.L_59 - .L_58)
.L_58:
        /*00b8*/ 	.word	0x00000000


	//----- nvinfo : EIATTR_CBANK_PARAM_SIZE
	.align		4
.L_59:
        /*00bc*/ 	.byte	0x03, 0x19
        /*00be*/ 	.short	0x0048


	//----- nvinfo : EIATTR_PARAM_CBANK
	.align		4
        /*00c0*/ 	.byte	0x04, 0x0a
        /*00c2*/ 	.short	(.L_61 - .L_60)
	.align		4
.L_60:
        /*00c4*/ 	.word	index@(.nv.constant0._Z5prGPUPdS_PxS0_S0_dS_xS_)
        /*00c8*/ 	.short	0x0380
        /*00ca*/ 	.short	0x0048


	//----- nvinfo : EIATTR_SW_WAR
	.align		4
.L_61:
        /*00cc*/ 	.byte	0x04, 0x36
        /*00ce*/ 	.short	(.L_63 - .L_62)
.L_62:
        /*00d0*/ 	.word	0x00000008
.L_63:


//--------------------- .nv.callgraph             --------------------------
	.section	.nv.callgraph,"",@"SHT_CUDA_CALLGRAPH"
	.align	4
	.sectionentsize	8
	.align		4
        /*0000*/ 	.word	0x00000000
	.align		4
        /*0004*/ 	.word	0xffffffff
	.align		4
        /*0008*/ 	.word	0x00000000
	.align		4
        /*000c*/ 	.word	0xfffffffe
	.align		4
        /*0010*/ 	.word	0x00000000
	.align		4
        /*0014*/ 	.word	0xfffffffd
	.align		4
        /*0018*/ 	.word	0x00000000
	.align		4
        /*001c*/ 	.word	0xfffffffc


//--------------------- .text._Z8calcLeakxPxPdS0_d --------------------------
	.section	.text._Z8calcLeakxPxPdS0_d,"ax",@progbits
	.align	128
        .global         _Z8calcLeakxPxPdS0_d
        .type           _Z8calcLeakxPxPdS0_d,@function
        .size           _Z8calcLeakxPxPdS0_d,(.L_x_58 - _Z8calcLeakxPxPdS0_d)
        .other          _Z8calcLeakxPxPdS0_d,@"STO_CUDA_ENTRY STV_DEFAULT"
_Z8calcLeakxPxPdS0_d:
.text._Z8calcLeakxPxPdS0_d:
[----:B------:R-:W-:Y:S01]  /*0000*/  LDC R1, c[0x0][0x37c] ;  /* 0x0000df00ff017b82 */ /* 0x000fe20000000800 */
[----:B------:R-:W0:Y:S07]  /*0010*/  S2R R11, SR_TID.X ;  /* 0x00000000000b7919 */ /* 0x000e2e0000002100 */
[----:B------:R-:W0:Y:S01]  /*0020*/  S2UR UR6, SR_CTAID.X ;  /* 0x00000000000679c3 */ /* 0x000e220000002500 */
[----:B------:R-:W1:Y:S01]  /*0030*/  LDCU.64 UR8, c[0x0][0x380] ;  /* 0x00007000ff0877ac */ /* 0x000e620008000a00 */
[----:B------:R-:W-:Y:S01]  /*0040*/  BSSY.RECONVERGENT B0, `(.L_x_0) ;  /* 0x0000096000007945 */ /* 0x000fe20003800200 */
[----:B------:R-:W-:Y:S01]  /*0050*/  CS2R R2, SRZ ;  /* 0x0000000000027805 */ /* 0x000fe2000001ff00 */
[----:B------:R-:W2:Y:S04]  /*0060*/  LDCU.64 UR4, c[0x0][0x358] ;  /* 0x00006b00ff0477ac */ /* 0x000ea80008000a00 */
[----:B------:R-:W0:Y:S01]  /*0070*/  LDC R0, c[0x0][0x360] ;  /* 0x0000d800ff007b82 */ /* 0x000e220000000800 */
[----:B------:R-:W3:Y:S01]  /*0080*/  LDCU UR7, c[0x0][0x370] ;  /* 0x00006e00ff0777ac */ /* 0x000ee20008000800 */
[----:B------:R-:W4:Y:S01]  /*0090*/  LDCU.64 UR10, c[0x0][0x388] ;  /* 0x00007100ff0a77ac */ /* 0x000f220008000a00 */
[----:B------:R-:W0:Y:S01]  /*00a0*/  LDCU.64 UR12, c[0x0][0x388] ;  /* 0x00007100ff0c77ac */ /* 0x000e220008000a00 */
[----:B------:R-:W0:Y:S02]  /*00b0*/  LDCU.64 UR14, c[0x0][0x380] ;  /* 0x00007000ff0e77ac */ /* 0x000e240008000a00 */
[----:B0-----:R-:W-:-:S02]  /*00c0*/  IMAD R11, R0, UR6, R11 ;  /* 0x00000006000b7c24 */ /* 0x001fc4000f8e020b */
[----:B---3--:R-:W-:-:S03]  /*00d0*/  IMAD R0, R0, UR7, RZ ;  /* 0x0000000700007c24 */ /* 0x008fc6000f8e02ff */
[----:B-1----:R-:W-:-:S04]  /*00e0*/  ISETP.GE.U32.AND P0, PT, R11, UR8, PT ;  /* 0x000000080b007c0c */ /* 0x002fc8000bf06070 */
[----:B------:R-:W-:-:S13]  /*00f0*/  ISETP.GE.AND.EX P0, PT, RZ, UR9, PT, P0 ;  /* 0x00000009ff007c0c */ /* 0x000fda000bf06300 */
[----:B--2-4-:R-:W-:Y:S05]  /*0100*/  @P0 BRA `(.L_x_1) ;  /* 0x0000000800240947 */ /* 0x014fea0003800000 */
[----:B------:R-:W-:Y:S01]  /*0110*/  IADD3 R4, P1, PT, R0, R11, RZ ;  /* 0x0000000b00047210 */ /* 0x000fe20007f3e0ff */
[----:B------:R-:W-:Y:S01]  /*0120*/  IMAD.MOV.U32 R10, RZ, RZ, RZ ;  /* 0x000000ffff0a7224 */ /* 0x000fe200078e00ff */
[----:B------:R-:W-:Y:S02]  /*0130*/  BSSY.RECONVERGENT B1, `(.L_x_2) ;  /* 0x0000025000017945 */ /* 0x000fe40003800200 */
[C---:B------:R-:W-:Y:S01]  /*0140*/  ISETP.GE.U32.AND P0, PT, R4.reuse, UR8, PT ;  /* 0x0000000804007c0c */ /* 0x040fe2000bf06070 */
[----:B------:R-:W-:Y:S01]  /*0150*/  IMAD.X R6, RZ, RZ, R10, P1 ;  /* 0x000000ffff067224 */ /* 0x000fe200008e060a */
[----:B------:R-:W-:-:S04]  /*0160*/  ISETP.GT.U32.AND P1, PT, R4, UR8, PT ;  /* 0x0000000804007c0c */ /* 0x000fc8000bf24070 */
[C---:B------:R-:W-:Y:S02]  /*0170*/  ISETP.GE.U32.AND.EX P0, PT, R6.reuse, UR9, PT, P0 ;  /* 0x0000000906007c0c */ /* 0x040fe4000bf06100 */
[----:B------:R-:W-:Y:S02]  /*0180*/  ISETP.GT.U32.AND.EX P1, PT, R6, UR9, PT, P1 ;  /* 0x0000000906007c0c */ /* 0x000fe4000bf24110 */
[----:B------:R-:W-:Y:S02]  /*0190*/  SEL R2, RZ, 0x1, P0 ;  /* 0x00000001ff027807 */ /* 0x000fe40000000000 */
[----:B------:R-:W-:Y:S02]  /*01a0*/  SEL R3, R4, UR8, P1 ;  /* 0x0000000804037c07 */ /* 0x000fe40008800000 */
[----:B------:R-:W-:Y:S02]  /*01b0*/  SEL R5, R6, UR9, P1 ;  /* 0x0000000906057c07 */ /* 0x000fe40008800000 */
[----:B------:R-:W-:-:S04]  /*01c0*/  IADD3 R3, P0, P1, R3, -R4, -R2 ;  /* 0x8000000403037210 */ /* 0x000fc8000791e802 */
[----:B------:R-:W-:-:S04]  /*01d0*/  IADD3.X R5, PT, PT, R5, -0x1, ~R6, P0, P1 ;  /* 0xffffffff05057810 */ /* 0x000fc800007e2c06 */
[----:B------:R-:W-:-:S13]  /*01e0*/  ISETP.NE.U32.AND P0, PT, R5, RZ, PT ;  /* 0x000000ff0500720c */ /* 0x000fda0003f05070 */
[----:B------:R-:W-:Y:S05]  /*01f0*/  @P0 BRA `(.L_x_3) ;  /* 0x0000000000500947 */ /* 0x000fea0003800000 */
[----:B------:R-:W0:Y:S01]  /*0200*/  I2F.U32.RP R6, R0 ;  /* 0x0000000000067306 */ /* 0x000e220000209000 */
[----:B------:R-:W-:Y:S01]  /*0210*/  IMAD.MOV R7, RZ, RZ, -R0 ;  /* 0x000000ffff077224 */ /* 0x000fe200078e0a00 */
[----:B------:R-:W-:-:S06]  /*0220*/  ISETP.NE.U32.AND P2, PT, R0, RZ, PT ;  /* 0x000000ff0000720c */ /* 0x000fcc0003f45070 */
[----:B0-----:R-:W0:Y:S02]  /*0230*/  MUFU.RCP R6, R6 ;  /* 0x0000000600067308 */ /* 0x001e240000001000 */
[----:B0-----:R-:W-:-:S06]  /*0240*/  VIADD R4, R6, 0xffffffe ;  /* 0x0ffffffe06047836 */ /* 0x001fcc0000000000 */
[----:B------:R0:W1:Y:S02]  /*0250*/  F2I.FTZ.U32.TRUNC.NTZ R5, R4 ;  /* 0x0000000400057305 */ /* 0x000064000021f000 */
[----:B0-----:R-:W-:Y:S02]  /*0260*/  IMAD.MOV.U32 R4, RZ, RZ, RZ ;  /* 0x000000ffff047224 */ /* 0x001fe400078e00ff */
[----:B-1----:R-:W-:-:S04]  /*0270*/  IMAD R7, R7, R5, RZ ;  /* 0x0000000507077224 */ /* 0x002fc800078e02ff */
[----:B------:R-:W-:-:S06]  /*0280*/  IMAD.HI.U32 R8, R5, R7, R4 ;  /* 0x0000000705087227 */ /* 0x000fcc00078e0004 */
[----:B------:R-:W-:-:S04]  /*0290*/  IMAD.HI.U32 R4, R8, R3, RZ ;  /* 0x0000000308047227 */ /* 0x000fc800078e00ff */
[----:B------:R-:W-:-:S04]  /*02a0*/  IMAD.MOV R5, RZ, RZ, -R4 ;  /* 0x000000ffff057224 */ /* 0x000fc800078e0a04 */
[----:B------:R-:W-:Y:S02]  /*02b0*/  IMAD R3, R0, R5, R3 ;  /* 0x0000000500037224 */ /* 0x000fe400078e0203 */
[----:B------:R-:W-:-:S03]  /*02c0*/  IMAD.MOV.U32 R5, RZ, RZ, RZ ;  /* 0x000000ffff057224 */ /* 0x000fc600078e00ff */
[----:B------:R-:W-:-:S13]  /*02d0*/  ISETP.GE.U32.AND P0, PT, R3, R0, PT ;  /* 0x000000000300720c */ /* 0x000fda0003f06070 */
[----:B------:R-:W-:Y:S02]  /*02e0*/  @P0 IMAD.IADD R3, R3, 0x1, -R0 ;  /* 0x0000000103030824 */ /* 0x000fe400078e0a00 */
[----:B------:R-:W-:-:S03]  /*02f0*/  @P0 VIADD R4, R4, 0x1 ;  /* 0x0000000104040836 */ /* 0x000fc60000000000 */
[----:B------:R-:W-:-:S13]  /*0300*/  ISETP.GE.U32.AND P1, PT, R3, R0, PT ;  /* 0x000000000300720c */ /* 0x000fda0003f26070 */
[----:B------:R-:W-:Y:S01]  /*0310*/  @P1 VIADD R4, R4, 0x1 ;  /* 0x0000000104041836 */ /* 0x000fe20000000000 */
[----:B------:R-:W-:Y:S01]  /*0320*/  @!P2 LOP3.LUT R4, RZ, R0, RZ, 0x33, !PT ;  /* 0x00000000ff04a212 */ /* 0x000fe200078e33ff */
[----:B------:R-:W-:Y:S06]  /*0330*/  BRA `(.L_x_4) ;  /* 0x0000000000107947 */ /* 0x000fec0003800000 */
.L_x_3:
[----:B------:R-:W-:-:S07]  /*0340*/  MOV R4, 0x360 ;  /* 0x0000036000047802 */ /* 0x000fce0000000f00 */
[----:B------:R-:W-:Y:S05]  /*0350*/  CALL.REL.NOINC `($__internal_0_$__cuda_sm20_div_u64) ;  /* 0x0000000400a07944 */ /* 0x000fea0003c00000 */
[----:B------:R-:W-:Y:S02]  /*0360*/  IMAD.MOV.U32 R4, RZ, RZ, R3 ;  /* 0x000000ffff047224 */ /* 0x000fe400078e0003 */
[----:B------:R-:W-:-:S07]  /*0370*/  IMAD.MOV.U32 R5, RZ, RZ, R6 ;  /* 0x000000ffff057224 */ /* 0x000fce00078e0006 */
.L_x_4:
[----:B------:R-:W-:Y:S05]  /*0380*/  BSYNC.RECONVERGENT B1 ;  /* 0x0000000000017941 */ /* 0x000fea0003800200 */
.L_x_2:
[----:B------:R-:W-:Y:S01]  /*0390*/  IADD3 R12, P0, PT, R4, R2, RZ ;  /* 0x00000002040c7210 */ /* 0x000fe20007f1e0ff */
[----:B------:R-:W-:Y:S03]  /*03a0*/  BSSY.RECONVERGENT B1, `(.L_x_5) ;  /* 0x0000023000017945 */ /* 0x000fe60003800200 */
[C---:B------:R-:W-:Y:S01]  /*03b0*/  LOP3.LUT R2, R12.reuse, 0x3, RZ, 0xc0, !PT ;  /* 0x000000030c027812 */ /* 0x040fe200078ec0ff */
[----:B------:R-:W-:Y:S01]  /*03c0*/  IMAD.X R4, RZ, RZ, R5, P0 ;  /* 0x000000ffff047224 */ /* 0x000fe200000e0605 */
[----:B------:R-:W-:Y:S02]  /*03d0*/  ISETP.GE.U32.AND P0, PT, R12, 0x3, PT ;  /* 0x000000030c00780c */ /* 0x000fe40003f06070 */
[----:B------:R-:W-:Y:S02]  /*03e0*/  ISETP.NE.U32.AND P1, PT, R2, 0x3, PT ;  /* 0x000000030200780c */ /* 0x000fe40003f25070 */
[----:B------:R-:W-:-:S02]  /*03f0*/  CS2R R2, SRZ ;  /* 0x0000000000027805 */ /* 0x000fc4000001ff00 */
[----:B------:R-:W-:Y:S02]  /*0400*/  ISETP.GE.U32.AND.EX P0, PT, R4, RZ, PT, P0 ;  /* 0x000000ff0400720c */ /* 0x000fe40003f06100 */
[----:B------:R-:W-:-:S13]  /*0410*/  ISETP.NE.AND.EX P1, PT, RZ, RZ, PT, P1 ;  /* 0x000000ffff00720c */ /* 0x000fda0003f25310 */
[----:B------:R-:W-:Y:S05]  /*0420*/  @!P1 BRA `(.L_x_6) ;  /* 0x0000000000689947 */ /* 0x000fea0003800000 */
[----:B------:R-:W-:Y:S01]  /*0430*/  VIADD R12, R12, 0x1 ;  /* 0x000000010c0c7836 */ /* 0x000fe20000000000 */
[C---:B------:R-:W-:Y:S01]  /*0440*/  SHF.L.U64.HI R14, R11.reuse, 0x3, R10 ;  /* 0x000000030b0e7819 */ /* 0x040fe2000001020a */
[----:B------:R-:W-:Y:S01]  /*0450*/  IMAD.SHL.U32 R15, R11, 0x8, RZ ;  /* 0x000000080b0f7824 */ /* 0x000fe200078e00ff */
[----:B------:R-:W-:Y:S01]  /*0460*/  CS2R R2, SRZ ;  /* 0x0000000000027805 */ /* 0x000fe2000001ff00 */
[----:B------:R-:W-:Y:S01]  /*0470*/  IMAD.MOV.U32 R13, RZ, RZ, RZ ;  /* 0x000000ffff0d7224 */ /* 0x000fe200078e00ff */
[----:B------:R-:W-:-:S07]  /*0480*/  LOP3.LUT R12, R12, 0x3, RZ, 0xc0, !PT ;  /* 0x000000030c0c7812 */ /* 0x000fce00078ec0ff */
.L_x_7:
[----:B------:R-:W-:-:S04]  /*0490*/  IADD3 R6, P1, PT, R15, UR10, RZ ;  /* 0x0000000a0f067c10 */ /* 0x000fc8000ff3e0ff */
[----:B------:R-:W-:-:S05]  /*04a0*/  IADD3.X R7, PT, PT, R14, UR11, RZ, P1, !PT ;  /* 0x0000000b0e077c10 */ /* 0x000fca0008ffe4ff */
[----:B------:R-:W2:Y:S02]  /*04b0*/  LDG.E.64 R4, desc[UR4][R6.64] ;  /* 0x0000000406047981 */ /* 0x000ea4000c1e1b00 */
[----:B--2---:R-:W-:-:S04]  /*04c0*/  ISETP.NE.U32.AND P1, PT, R4, RZ, PT ;  /* 0x000000ff0400720c */ /* 0x004fc80003f25070 */
[----:B------:R-:W-:-:S13]  /*04d0*/  ISETP.NE.AND.EX P1, PT, R5, RZ, PT, P1 ;  /* 0x000000ff0500720c */ /* 0x000fda0003f25310 */
[----:B------:R-:W0:Y:S08]  /*04e0*/  @!P1 LDC.64 R4, c[0x0][0x390] ;  /* 0x0000e400ff049b82 */ /* 0x000e300000000a00 */
[----:B------:R-:W1:Y:S01]  /*04f0*/  @!P1 LDC.64 R8, c[0x0][0x3a0] ;  /* 0x0000e800ff089b82 */ /* 0x000e620000000a00 */
[----:B0-----:R-:W-:-:S05]  /*0500*/  @!P1 IADD3 R4, P2, PT, R15, R4, RZ ;  /* 0x000000040f049210 */ /* 0x001fca0007f5e0ff */
[----:B------:R-:W-:-:S06]  /*0510*/  @!P1 IMAD.X R5, R14, 0x1, R5, P2 ;  /* 0x000000010e059824 */ /* 0x000fcc00010e0605 */
[----:B------:R-:W1:Y:S01]  /*0520*/  @!P1 LDG.E.64 R4, desc[UR4][R4.64] ;  /* 0x0000000404049981 */ /* 0x000e62000c1e1b00 */
[----:B------:R-:W-:Y:S02]  /*0530*/  IADD3 R12, P2, PT, R12, -0x1, RZ ;  /* 0xffffffff0c0c7810 */ /* 0x000fe40007f5e0ff */
[----:B------:R-:W-:Y:S02]  /*0540*/  IADD3 R11, P3, PT, R0, R11, RZ ;  /* 0x0000000b000b7210 */ /* 0x000fe40007f7e0ff */
[----:B------:R-:W-:Y:S02]  /*0550*/  IADD3.X R13, PT, PT, R13, -0x1, RZ, P2, !PT ;  /* 0xffffffff0d0d7810 */ /* 0x000fe400017fe4ff */
[----:B------:R-:W-:Y:S01]  /*0560*/  ISETP.NE.U32.AND P2, PT, R12, RZ, PT ;  /* 0x000000ff0c00720c */ /* 0x000fe20003f45070 */
[----:B------:R-:W-:Y:S01]  /*0570*/  IMAD.X R10, RZ, RZ, R10, P3 ;  /* 0x000000ffff0a7224 */ /* 0x000fe200018e060a */
[----:B------:R-:W-:Y:S02]  /*0580*/  LEA R15, P4, R0, R15, 0x3 ;  /* 0x0000000f000f7211 */ /* 0x000fe400078818ff */
[----:B------:R-:W-:-:S02]  /*0590*/  ISETP.NE.AND.EX P2, PT, R13, RZ, PT, P2 ;  /* 0x000000ff0d00720c */ /* 0x000fc40003f45320 */
[----:B------:R-:W-:Y:S01]  /*05a0*/  LEA.HI.X R14, R0, R14, RZ, 0x3, P4 ;  /* 0x0000000e000e7211 */ /* 0x000fe200020f1cff */
[----:B-1----:R-:W-:-:S10]  /*05b0*/  @!P1 DFMA R2, R4, R8, R2 ;  /* 0x000000080402922b */ /* 0x002fd40000000002 */
[----:B------:R-:W-:Y:S05]  /*05c0*/  @P2 BRA `(.L_x_7) ;  /* 0xfffffffc00b02947 */ /* 0x000fea000383ffff */
.L_x_6:
[----:B------:R-:W-:Y:S05]  /*05d0*/  BSYNC.RECONVERGENT B1 ;  /* 0x0000000000017941 */ /* 0x000fea0003800200 */
.L_x_5:
[----:B------:R-:W-:Y:S05]  /*05e0*/  @!P0 BRA `(.L_x_1) ;  /* 0x0000000000ec8947 */ /* 0x000fea0003800000 */
[----:B------:R-:W-:Y:S01]  /*05f0*/  IMAD.SHL.U32 R4, R0, 0x8, RZ ;  /* 0x0000000800047824 */ /* 0x000fe200078e00ff */
[----:B------:R-:W-:-:S07]  /*0600*/  SHF.R.U32.HI R5, RZ, 0x1d, R0 ;  /* 0x0000001dff057819 */ /* 0x000fce0000011600 */
.L_x_8:
[C---:B------:R-:W-:Y:S01]  /*0610*/  IMAD.SHL.U32 R7, R11.reuse, 0x8, RZ ;  /* 0x000000080b077824 */ /* 0x040fe200078e00ff */
[----:B------:R-:W-:-:S04]  /*0620*/  SHF.L.U64.HI R16, R11, 0x3, R10 ;  /* 0x000000030b107819 */ /* 0x000fc8000001020a */
[----:B------:R-:W-:-:S04]  /*0630*/  IADD3 R14, P0, PT, R7, UR12, RZ ;  /* 0x0000000c070e7c10 */ /* 0x000fc8000ff1e0ff */
[----:B------:R-:W-:Y:S02]  /*0640*/  IADD3.X R15, PT, PT, R16, UR13, RZ, P0, !PT ;  /* 0x0000000d100f7c10 */ /* 0x000fe400087fe4ff */
[----:B------:R-:W-:-:S03]  /*0650*/  IADD3 R20, P0, PT, R4, R14, RZ ;  /* 0x0000000e04147210 */ /* 0x000fc60007f1e0ff */
[----:B------:R-:W2:Y:S02]  /*0660*/  LDG.E.64 R22, desc[UR4][R14.64] ;  /* 0x000000040e167981 */ /* 0x000ea4000c1e1b00 */
[----:B------:R-:W-:Y:S01]  /*0670*/  IMAD.X R21, R5, 0x1, R15, P0 ;  /* 0x0000000105157824 */ /* 0x000fe200000e060f */
[----:B------:R-:W-:-:S04]  /*0680*/  IADD3 R24, P0, PT, R4, R20, RZ ;  /* 0x0000001404187210 */ /* 0x000fc80007f1e0ff */
[----:B------:R-:W3:Y:S01]  /*0690*/  LDG.E.64 R8, desc[UR4][R20.64] ;  /* 0x0000000414087981 */ /* 0x000ee2000c1e1b00 */
[----:B------:R-:W-:Y:S01]  /*06a0*/  IMAD.X R25, R5, 0x1, R21, P0 ;  /* 0x0000000105197824 */ /* 0x000fe200000e0615 */
[----:B------:R-:W-:-:S04]  /*06b0*/  IADD3 R18, P0, PT, R4, R24, RZ ;  /* 0x0000001804127210 */ /* 0x000fc80007f1e0ff */
[----:B------:R-:W4:Y:S01]  /*06c0*/  LDG.E.64 R12, desc[UR4][R24.64] ;  /* 0x00000004180c7981 */ /* 0x000f22000c1e1b00 */
[----:B------:R-:W-:-:S06]  /*06d0*/  IMAD.X R19, R5, 0x1, R25, P0 ;  /* 0x0000000105137824 */ /* 0x000fcc00000e0619 */
[----:B------:R-:W5:Y:S01]  /*06e0*/  LDG.E.64 R18, desc[UR4][R18.64] ;  /* 0x0000000412127981 */ /* 0x000f62000c1e1b00 */
[----:B------:R-:W-:Y:S02]  /*06f0*/  IADD3 R17, P5, PT, R0, R11, RZ ;  /* 0x0000000b00117210 */ /* 0x000fe40007fbe0ff */
[----:B--2---:R-:W-:-:S04]  /*0700*/  ISETP.NE.U32.AND P0, PT, R22, RZ, PT ;  /* 0x000000ff1600720c */ /* 0x004fc80003f05070 */
[----:B------:R-:W-:Y:S02]  /*0710*/  ISETP.NE.AND.EX P0, PT, R23, RZ, PT, P0 ;  /* 0x000000ff1700720c */ /* 0x000fe40003f05300 */
[----:B---3--:R-:W-:-:S04]  /*0720*/  ISETP.NE.U32.AND P2, PT, R8, RZ, PT ;  /* 0x000000ff0800720c */ /* 0x008fc80003f45070 */
[----:B------:R-:W-:Y:S02]  /*0730*/  ISETP.NE.AND.EX P2, PT, R9, RZ, PT, P2 ;  /* 0x000000ff0900720c */ /* 0x000fe40003f45320 */
[----:B----4-:R-:W-:-:S05]  /*0740*/  ISETP.NE.U32.AND P3, PT, R12, RZ, PT ;  /* 0x000000ff0c00720c */ /* 0x010fca0003f65070 */
[----:B------:R-:W0:Y:S01]  /*0750*/  @!P0 LDC.64 R14, c[0x0][0x390] ;  /* 0x0000e400ff0e8b82 */ /* 0x000e220000000a00 */
[----:B------:R-:W-:Y:S02]  /*0760*/  ISETP.NE.AND.EX P3, PT, R13, RZ, PT, P3 ;  /* 0x000000ff0d00720c */ /* 0x000fe40003f65330 */
[----:B-----5:R-:W-:-:S04]  /*0770*/  ISETP.NE.U32.AND P1, PT, R18, RZ, PT ;  /* 0x000000ff1200720c */ /* 0x020fc80003f25070 */
[----:B------:R-:W-:Y:S01]  /*0780*/  ISETP.NE.AND.EX P1, PT, R19, RZ, PT, P1 ;  /* 0x000000ff1300720c */ /* 0x000fe20003f25310 */
[----:B------:R-:W1:Y:S08]  /*0790*/  @!P2 LDC.64 R12, c[0x0][0x390] ;  /* 0x0000e400ff0cab82 */ /* 0x000e700000000a00 */
[----:B------:R-:W2:Y:S01]  /*07a0*/  @!P3 LDC.64 R8, c[0x0][0x390] ;  /* 0x0000e400ff08bb82 */ /* 0x000ea20000000a00 */
[----:B0-----:R-:W-:-:S07]  /*07b0*/  @!P0 IADD3 R14, P4, PT, R7, R14, RZ ;  /* 0x0000000e070e8210 */ /* 0x001fce0007f9e0ff */
[----:B------:R-:W0:Y:S01]  /*07c0*/  @!P2 LDC.64 R20, c[0x0][0x3a0] ;  /* 0x0000e800ff14ab82 */ /* 0x000e220000000a00 */
[----:B------:R-:W-:Y:S02]  /*07d0*/  @!P0 IMAD.X R15, R16, 0x1, R15, P4 ;  /* 0x00000001100f8824 */ /* 0x000fe400020e060f */
[----:B------:R-:W-:Y:S01]  /*07e0*/  IMAD.X R16, RZ, RZ, R10, P5 ;  /* 0x000000ffff107224 */ /* 0x000fe200028e060a */
[----:B-1----:R-:W-:-:S04]  /*07f0*/  @!P2 LEA R12, P4, R17, R12, 0x3 ;  /* 0x0000000c110ca211 */ /* 0x002fc800078818ff */
[----:B------:R-:W1:Y:S01]  /*0800*/  @!P1 LDC.64 R6, c[0x0][0x390] ;  /* 0x0000e400ff069b82 */ /* 0x000e620000000a00 */
[----:B------:R3:W4:Y:S01]  /*0810*/  @!P0 LDG.E.64 R10, desc[UR4][R14.64] ;  /* 0x000000040e0a8981 */ /* 0x000722000c1e1b00 */
[----:B------:R-:W-:Y:S02]  /*0820*/  IADD3 R19, P5, PT, R0, R17, RZ ;  /* 0x0000001100137210 */ /* 0x000fe40007fbe0ff */
[----:B------:R-:W-:-:S03]  /*0830*/  @!P2 LEA.HI.X R13, R17, R13, R16, 0x3, P4 ;  /* 0x0000000d110da211 */ /* 0x000fc600020f1c10 */
[----:B------:R-:W-:Y:S01]  /*0840*/  IMAD.X R16, RZ, RZ, R16, P5 ;  /* 0x000000ffff107224 */ /* 0x000fe200028e0610 */
[C---:B--2---:R-:W-:Y:S02]  /*0850*/  @!P3 LEA R8, P4, R19.reuse, R8, 0x3 ;  /* 0x000000081308b211 */ /* 0x044fe400078818ff */
[----:B------:R-:W0:Y:S01]  /*0860*/  @!P2 LDG.E.64 R12, desc[UR4][R12.64] ;  /* 0x000000040c0ca981 */ /* 0x000e22000c1e1b00 */
[----:B------:R-:W-:Y:S01]  /*0870*/  IADD3 R17, P5, PT, R0, R19, RZ ;  /* 0x0000001300117210 */ /* 0x000fe20007fbe0ff */
[----:B---3--:R-:W2:Y:S01]  /*0880*/  @!P3 LDC.64 R14, c[0x0][0x3a0] ;  /* 0x0000e800ff0ebb82 */ /* 0x008ea20000000a00 */
[----:B------:R-:W-:-:S03]  /*0890*/  @!P3 LEA.HI.X R9, R19, R9, R16, 0x3, P4 ;  /* 0x000000091309b211 */ /* 0x000fc600020f1c10 */
[----:B------:R-:W-:-:S03]  /*08a0*/  IMAD.X R16, RZ, RZ, R16, P5 ;  /* 0x000000ffff107224 */ /* 0x000fc600028e0610 */
[----:B------:R-:W2:Y:S01]  /*08b0*/  @!P3 LDG.E.64 R8, desc[UR4][R8.64] ;  /* 0x000000040808b981 */ /* 0x000ea2000c1e1b00 */
[----:B------:R-:W4:Y:S01]  /*08c0*/  @!P0 LDC.64 R18, c[0x0][0x3a0] ;  /* 0x0000e800ff128b82 */ /* 0x000f220000000a00 */
[----:B-1----:R-:W-:-:S04]  /*08d0*/  @!P1 LEA R6, P4, R17, R6, 0x3 ;  /* 0x0000000611069211 */ /* 0x002fc800078818ff */
[----:B------:R-:W-:-:S06]  /*08e0*/  @!P1 LEA.HI.X R7, R17, R7, R16, 0x3, P4 ;  /* 0x0000000711079211 */ /* 0x000fcc00020f1c10 */
[----:B------:R-:W3:Y:S01]  /*08f0*/  @!P1 LDG.E.64 R6, desc[UR4][R6.64] ;  /* 0x0000000406069981 */ /* 0x000ee2000c1e1b00 */
[----:B----4-:R-:W-:Y:S01]  /*0900*/  @!P0 DFMA R2, R10, R18, R2 ;  /* 0x000000120a02822b */ /* 0x010fe20000000002 */
[----:B------:R-:W3:Y:S01]  /*0910*/  @!P1 LDC.64 R18, c[0x0][0x3a0] ;  /* 0x0000e800ff129b82 */ /* 0x000ee20000000a00 */
[----:B------:R-:W-:-:S05]  /*0920*/  IADD3 R11, P0, PT, R0, R17, RZ ;  /* 0x00000011000b7210 */ /* 0x000fca0007f1e0ff */
[----:B------:R-:W-:Y:S01]  /*0930*/  IMAD.X R10, RZ, RZ, R16, P0 ;  /* 0x000000ffff0a7224 */ /* 0x000fe200000e0610 */
[----:B------:R-:W-:Y:S01]  /*0940*/  ISETP.GE.U32.AND P0, PT, R11, UR14, PT ;  /* 0x0000000e0b007c0c */ /* 0x000fe2000bf06070 */
[----:B0-----:R-:W-:-:S03]  /*0950*/  @!P2 DFMA R2, R12, R20, R2 ;  /* 0x000000140c02a22b */ /* 0x001fc60000000002 */
[----:B------:R-:W-:-:S05]  /*0960*/  ISETP.GE.AND.EX P0, PT, R10, UR15, PT, P0 ;  /* 0x0000000f0a007c0c */ /* 0x000fca000bf06300 */
[----:B--2---:R-:W-:-:S08]  /*0970*/  @!P3 DFMA R2, R8, R14, R2 ;  /* 0x0000000e0802b22b */ /* 0x004fd00000000002 */
[----:B---3--:R-:W-:Y:S01]  /*0980*/  @!P1 DFMA R2, R6, R18, R2 ;  /* 0x000000120602922b */ /* 0x008fe20000000002 */
[----:B------:R-:W-:Y:S10]  /*0990*/  @!P0 BRA `(.L_x_8) ;  /* 0xfffffffc001c8947 */ /* 0x000ff4000383ffff */
.L_x_1:
[----:B------:R-:W-:Y:S05]  /*09a0*/  BSYNC.RECONVERGENT B0 ;  /* 0x0000000000007941 */ /* 0x000fea0003800200 */
.L_x_0:
[----:B------:R-:W0:Y:S02]  /*09b0*/  LDC.64 R4, c[0x0][0x398] ;  /* 0x0000e600ff047b82 */ /* 0x000e240000000a00 */
[----:B0-----:R-:W-:Y:S01]  /*09c0*/  REDG.E.ADD.F64.RN.STRONG.GPU desc[UR4][R4.64], R2 ;  /* 0x00000002040079a6 */ /* 0x001fe2000c12ff04 */
[----:B------:R-:W-:Y:S05]  /*09d0*/  EXIT ;  /* 0x000000000000794d */ /* 0x000fea0003800000 */
        .weak           $__internal_0_$__cuda_sm20_div_u64
        .type           $__internal_0_$__cuda_sm20_div_u64,@function
        .size           $__internal_0_$__cuda_sm20_div_u64,(.L_x_58 - $__internal_0_$__cuda_sm20_div_u64)
$__internal_0_$__cuda_sm20_div_u64:
[----:B------:R-:W-:Y:S02]  /*09e0*/  IMAD.MOV.U32 R12, RZ, RZ, R0 ;  /* 0x000000ffff0c7224 */ /* 0x000fe400078e0000 */
[----:B------:R-:W-:-:S04]  /*09f0*/  IMAD.MOV.U32 R13, RZ, RZ, RZ ;  /* 0x000000ffff0d7224 */ /* 0x000fc800078e00ff */
[----:B------:R-:W0:Y:S08]  /*0a00*/  I2F.U64.RP R12, R12 ;  /* 0x0000000c000c7312 */ /* 0x000e300000309000 */
[----:B0-----:R-:W0:Y:S02]  /*0a10*/  MUFU.RCP R6, R12 ;  /* 0x0000000c00067308 */ /* 0x001e240000001000 */
[----:B0-----:R-:W-:-:S06]  /*0a20*/  VIADD R6, R6, 0x1ffffffe ;  /* 0x1ffffffe06067836 */ /* 0x001fcc0000000000 */
[----:B------:R-:W0:Y:S02]  /*0a30*/  F2I.U64.TRUNC R6, R6 ;  /* 0x0000000600067311 */ /* 0x000e24000020d800 */
[----:B0-----:R-:W-:-:S04]  /*0a40*/  IMAD.WIDE.U32 R8, R6, R0, RZ ;  /* 0x0000000006087225 */ /* 0x001fc800078e00ff */
[----:B------:R-:W-:Y:S01]  /*0a50*/  IMAD R9, R7, R0, R9 ;  /* 0x0000000007097224 */ /* 0x000fe200078e0209 */
[----:B------:R-:W-:-:S05]  /*0a60*/  IADD3 R15, P0, PT, RZ, -R8, RZ ;  /* 0x80000008ff0f7210 */ /* 0x000fca0007f1e0ff */
[----:B------:R-:W-:-:S04]  /*0a70*/  IMAD.HI.U32 R8, R6, R15, RZ ;  /* 0x0000000f06087227 */ /* 0x000fc800078e00ff */
[----:B------:R-:W-:Y:S02]  /*0a80*/  IMAD.X R17, RZ, RZ, ~R9, P0 ;  /* 0x000000ffff117224 */ /* 0x000fe400000e0e09 */
[----:B------:R-:W-:Y:S02]  /*0a90*/  IMAD.MOV.U32 R9, RZ, RZ, R6 ;  /* 0x000000ffff097224 */ /* 0x000fe400078e0006 */
[-C--:B------:R-:W-:Y:S02]  /*0aa0*/  IMAD R13, R7, R17.reuse, RZ ;  /* 0x00000011070d7224 */ /* 0x080fe400078e02ff */
[----:B------:R-:W-:-:S04]  /*0ab0*/  IMAD.WIDE.U32 R8, P0, R6, R17, R8 ;  /* 0x0000001106087225 */ /* 0x000fc80007800008 */
[----:B------:R-:W-:-:S04]  /*0ac0*/  IMAD.HI.U32 R17, R7, R17, RZ ;  /* 0x0000001107117227 */ /* 0x000fc800078e00ff */
[----:B------:R-:W-:-:S05]  /*0ad0*/  IMAD.HI.U32 R8, P1, R7, R15, R8 ;  /* 0x0000000f07087227 */ /* 0x000fca0007820008 */
[----:B------:R-:W-:Y:S01]  /*0ae0*/  IADD3 R9, P2, PT, R13, R8, RZ ;  /* 0x000000080d097210 */ /* 0x000fe20007f5e0ff */
[----:B------:R-:W-:-:S04]  /*0af0*/  IMAD.X R8, R17, 0x1, R7, P0 ;  /* 0x0000000111087824 */ /* 0x000fc800000e0607 */
[----:B------:R-:W-:Y:S01]  /*0b00*/  IMAD.WIDE.U32 R6, R9, R0, RZ ;  /* 0x0000000009067225 */ /* 0x000fe200078e00ff */
[----:B------:R-:W-:Y:S02]  /*0b10*/  IADD3.X R13, PT, PT, RZ, RZ, R8, P2, P1 ;  /* 0x000000ffff0d7210 */ /* 0x000fe400017e2408 */
[----:B------:R-:W-:-:S03]  /*0b20*/  IADD3 R15, P0, PT, RZ, -R6, RZ ;  /* 0x80000006ff0f7210 */ /* 0x000fc60007f1e0ff */
[----:B------:R-:W-:Y:S02]  /*0b30*/  IMAD R6, R13, R0, R7 ;  /* 0x000000000d067224 */ /* 0x000fe400078e0207 */
[----:B------:R-:W-:-:S04]  /*0b40*/  IMAD.HI.U32 R8, R9, R15, RZ ;  /* 0x0000000f09087227 */ /* 0x000fc800078e00ff */
[----:B------:R-:W-:-:S04]  /*0b50*/  IMAD.X R6, RZ, RZ, ~R6, P0 ;  /* 0x000000ffff067224 */ /* 0x000fc800000e0e06 */
[----:B------:R-:W-:-:S04]  /*0b60*/  IMAD.WIDE.U32 R8, P0, R9, R6, R8 ;  /* 0x0000000609087225 */ /* 0x000fc80007800008 */
[C---:B------:R-:W-:Y:S02]  /*0b70*/  IMAD R7, R13.reuse, R6, RZ ;  /* 0x000000060d077224 */ /* 0x040fe400078e02ff */
[----:B------:R-:W-:-:S04]  /*0b80*/  IMAD.HI.U32 R8, P1, R13, R15, R8 ;  /* 0x0000000f0d087227 */ /* 0x000fc80007820008 */
[----:B------:R-:W-:Y:S01]  /*0b90*/  IMAD.HI.U32 R6, R13, R6, RZ ;  /* 0x000000060d067227 */ /* 0x000fe200078e00ff */
[----:B------:R-:W-:-:S03]  /*0ba0*/  IADD3 R8, P2, PT, R7, R8, RZ ;  /* 0x0000000807087210 */ /* 0x000fc60007f5e0ff */
[----:B------:R-:W-:Y:S02]  /*0bb0*/  IMAD.X R13, R6, 0x1, R13, P0 ;  /* 0x00000001060d7824 */ /* 0x000fe400000e060d */
[----:B------:R-:W-:-:S03]  /*0bc0*/  IMAD.HI.U32 R6, R8, R3, RZ ;  /* 0x0000000308067227 */ /* 0x000fc600078e00ff */
[----:B------:R-:W-:Y:S01]  /*0bd0*/  IADD3.X R12, PT, PT, RZ, RZ, R13, P2, P1 ;  /* 0x000000ffff0c7210 */ /* 0x000fe200017e240d */
[----:B------:R-:W-:Y:S02]  /*0be0*/  IMAD.MOV.U32 R7, RZ, RZ, RZ ;  /* 0x000000ffff077224 */ /* 0x000fe400078e00ff */
[----:B------:R-:W-:-:S04]  /*0bf0*/  IMAD.WIDE.U32 R6, R8, R5, R6 ;  /* 0x0000000508067225 */ /* 0x000fc800078e0006 */
[C---:B------:R-:W-:Y:S02]  /*0c00*/  IMAD R9, R12.reuse, R5, RZ ;  /* 0x000000050c097224 */ /* 0x040fe400078e02ff */
[----:B------:R-:W-:-:S04]  /*0c10*/  IMAD.HI.U32 R6, P0, R12, R3, R6 ;  /* 0x000000030c067227 */ /* 0x000fc80007800006 */
[----:B------:R-:W-:Y:S01]  /*0c20*/  IMAD.HI.U32 R12, R12, R5, RZ ;  /* 0x000000050c0c7227 */ /* 0x000fe200078e00ff */
[----:B------:R-:W-:-:S03]  /*0c30*/  IADD3 R9, P1, PT, R9, R6, RZ ;  /* 0x0000000609097210 */ /* 0x000fc60007f3e0ff */
[----:B------:R-:W-:-:S04]  /*0c40*/  IMAD.X R6, RZ, RZ, R12, P0 ;  /* 0x000000ffff067224 */ /* 0x000fc800000e060c */
[----:B------:R-:W-:Y:S02]  /*0c50*/  IMAD.X R13, RZ, RZ, R6, P1 ;  /* 0x000000ffff0d7224 */ /* 0x000fe400008e0606 */
[----:B------:R-:W-:-:S04]  /*0c60*/  IMAD.WIDE.U32 R6, R9, R0, RZ ;  /* 0x0000000009067225 */ /* 0x000fc800078e00ff */
[----:B------:R-:W-:Y:S01]  /*0c70*/  IMAD R8, R13, R0, R7 ;  /* 0x000000000d087224 */ /* 0x000fe200078e0207 */
[----:B------:R-:W-:-:S04]  /*0c80*/  IADD3 R7, P0, PT, -R6, R3, RZ ;  /* 0x0000000306077210 */ /* 0x000fc80007f1e1ff */
[-C--:B------:R-:W-:Y:S01]  /*0c90*/  IADD3 R3, P1, PT, -R0, R7.reuse, RZ ;  /* 0x0000000700037210 */ /* 0x080fe20007f3e1ff */
[----:B------:R-:W-:Y:S01]  /*0ca0*/  IMAD.X R12, R5, 0x1, ~R8, P0 ;  /* 0x00000001050c7824 */ /* 0x000fe200000e0e08 */
[----:B------:R-:W-:Y:S02]  /*0cb0*/  ISETP.GE.U32.AND P0, PT, R7, R0, PT ;  /* 0x000000000700720c */ /* 0x000fe40003f06070 */
[----:B------:R-:W-:Y:S02]  /*0cc0*/  IADD3 R8, P2, PT, R9, 0x1, RZ ;  /* 0x0000000109087810 */ /* 0x000fe40007f5e0ff */
[C---:B------:R-:W-:Y:S02]  /*0cd0*/  ISETP.GE.U32.AND.EX P0, PT, R12.reuse, RZ, PT, P0 ;  /* 0x000000ff0c00720c */ /* 0x040fe40003f06100 */
[----:B------:R-:W-:Y:S01]  /*0ce0*/  IADD3.X R5, PT, PT, R12, -0x1, RZ, P1, !PT ;  /* 0xffffffff0c057810 */ /* 0x000fe20000ffe4ff */
[----:B------:R-:W-:Y:S01]  /*0cf0*/  IMAD.X R6, RZ, RZ, R13, P2 ;  /* 0x000000ffff067224 */ /* 0x000fe200010e060d */
[----:B------:R-:W-:-:S02]  /*0d00*/  SEL R3, R3, R7, P0 ;  /* 0x0000000703037207 */ /* 0x000fc40000000000 */
[----:B------:R-:W-:Y:S02]  /*0d10*/  SEL R8, R8, R9, P0 ;  /* 0x0000000908087207 */ /* 0x000fe40000000000 */
[----:B------:R-:W-:Y:S02]  /*0d20*/  SEL R5, R5, R12, P0 ;  /* 0x0000000c05057207 */ /* 0x000fe40000000000 */
[----:B------:R-:W-:Y:S02]  /*0d30*/  SEL R13, R6, R13, P0 ;  /* 0x0000000d060d7207 */ /* 0x000fe40000000000 */
[----:B------:R-:W-:Y:S02]  /*0d40*/  ISETP.GE.U32.AND P0, PT, R3, R0, PT ;  /* 0x000000000300720c */ /* 0x000fe40003f06070 */
[----:B------:R-:W-:Y:S02]  /*0d50*/  IADD3 R3, P2, PT, R8, 0x1, RZ ;  /* 0x0000000108037810 */ /* 0x000fe40007f5e0ff */
[----:B------:R-:W-:-:S02]  /*0d60*/  ISETP.NE.U32.AND P1, PT, R0, RZ, PT ;  /* 0x000000ff0000720c */ /* 0x000fc40003f25070 */
[----:B------:R-:W-:Y:S01]  /*0d70*/  ISETP.GE.U32.AND.EX P0, PT, R5, RZ, PT, P0 ;  /* 0x000000ff0500720c */ /* 0x000fe20003f06100 */
[----:B------:R-:W-:Y:S01]  /*0d80*/  IMAD.X R6, RZ, RZ, R13, P2 ;  /* 0x000000ffff067224 */ /* 0x000fe200010e060d */
[----:B------:R-:W-:Y:S01]  /*0d90*/  ISETP.NE.AND.EX P1, PT, RZ, RZ, PT, P1 ;  /* 0x000000ffff00720c */ /* 0x000fe20003f25310 */
[----:B------:R-:W-:Y:S01]  /*0da0*/  IMAD.MOV.U32 R5, RZ, RZ, 0x0 ;  /* 0x00000000ff057424 */ /* 0x000fe200078e00ff */
[----:B------:R-:W-:Y:S02]  /*0db0*/  SEL R3, R3, R8, P0 ;  /* 0x0000000803037207 */ /* 0x000fe40000000000 */
[----:B------:R-:W-:Y:S02]  /*0dc0*/  SEL R6, R6, R13, P0 ;  /* 0x0000000d06067207 */ /* 0x000fe40000000000 */
[----:B------:R-:W-:Y:S02]  /*0dd0*/  SEL R3, R3, 0xffffffff, P1 ;  /* 0xffffffff03037807 */ /* 0x000fe40000800000 */
[----:B------:R-:W-:Y:S01]  /*0de0*/  SEL R6, R6, 0xffffffff, P1 ;  /* 0xffffffff06067807 */ /* 0x000fe20000800000 */
[----:B------:R-:W-:Y:S06]  /*0df0*/  RET.REL.NODEC R4 `(_Z8calcLeakxPxPdS0_d) ;  /* 0xfffffff004807950 */ /* 0x000fec0003c3ffff */
.L_x_9:
[----:B------:R-:W-:-:S00]  /*0e00*/  BRA `(.L_x_9) ;  /* 0xfffffffc00fc7947 */ /* 0x000fc0000383ffff */
[----:B------:R-:W-:-:S00]  /*0e10*/  NOP ;  /* 0x0000000000007918 */ /* 0x000fc00000000000 */
        /* <DEDUP_REMOVED lines=14> */
.L_x_58:


//--------------------- .text._Z5prGPUPdS_PxS0_S0_dS_xS_ --------------------------
	.section	.text._Z5prGPUPdS_PxS0_S0_dS_xS_,"ax",@progbits
	.align	128
        .global         _Z5prGPUPdS_PxS0_S0_dS_xS_
        .type           _Z5prGPUPdS_PxS0_S0_dS_xS_,@function
        .size           _Z5prGPUPdS_PxS0_S0_dS_xS_,(.L_x_59 - _Z5prGPUPdS_PxS0_S0_dS_xS_)
        .other          _Z5prGPUPdS_PxS0_S0_dS_xS_,@"STO_CUDA_ENTRY STV_DEFAULT"
_Z5prGPUPdS_PxS0_S0_dS_xS_:
.text._Z5prGPUPdS_PxS0_S0_dS_xS_:
[----:B------:R-:W-:Y:S01]  /*0000*/  LDC R1, c[0x0][0x37c] ;  /* 0x0000df00ff017b82 */ /* 0x000fe20000000800 */
[----:B------:R-:W0:Y:S07]  /*0010*/  S2R R11, SR_TID.X ;  /* 0x00000000000b7919 */ /* 0x000e2e0000002100 */
[----:B------:R-:W0:Y:S01]  /*0020*/  S2UR UR4, SR_CTAID.X ;  /* 0x00000000000479c3 */ /* 0x000e220000002500 */
[----:B------:R-:W1:Y:S07]  /*0030*/  LDCU.64 UR6, c[0x0][0x3b8] ;  /* 0x00007700ff0677ac */ /* 0x000e6e0008000a00 */
[----:B------:R-:W0:Y:S01]  /*0040*/  LDC R12, c[0x0][0x360] ;  /* 0x0000d800ff0c7b82 */ /* 0x000e220000000800 */
[----:B------:R-:W2:Y:S01]  /*0050*/  LDCU UR5, c[0x0][0x370] ;  /* 0x00006e00ff0577ac */ /* 0x000ea20008000800 */
[----:B0-----:R-:W-:-:S02]  /*0060*/  IMAD R11, R12, UR4, R11 ;  /* 0x000000040c0b7c24 */ /* 0x001fc4000f8e020b */
[----:B--2---:R-:W-:-:S03]  /*0070*/  IMAD R12, R12, UR5, RZ ;  /* 0x000000050c0c7c24 */ /* 0x004fc6000f8e02ff */
[----:B-1----:R-:W-:-:S04]  /*0080*/  ISETP.GE.U32.AND P0, PT, R11, UR6, PT ;  /* 0x000000060b007c0c */ /* 0x002fc8000bf06070 */
[----:B------:R-:W-:-:S13]  /*0090*/  ISETP.GE.AND.EX P0, PT, RZ, UR7, PT, P0 ;  /* 0x00000007ff007c0c */ /* 0x000fda000bf06300 */
[----:B------:R-:W-:Y:S05]  /*00a0*/  @P0 EXIT ;  /* 0x000000000000094d */ /* 0x000fea0003800000 */
[----:B------:R-:W0:Y:S01]  /*00b0*/  LDCU.64 UR4, c[0x0][0x3b8] ;  /* 0x00007700ff0477ac */ /* 0x000e220008000a00 */
[----:B------:R-:W-:Y:S01]  /*00c0*/  IMAD.MOV.U32 R2, RZ, RZ, 0x1 ;  /* 0x00000001ff027424 */ /* 0x000fe200078e00ff */
[----:B------:R-:W1:Y:S01]  /*00d0*/  LDC.64 R8, c[0x0][0x3a8] ;  /* 0x0000ea00ff087b82 */ /* 0x000e620000000a00 */
[----:B------:R-:W-:Y:S01]  /*00e0*/  IMAD.MOV.U32 R10, RZ, RZ, RZ ;  /* 0x000000ffff0a7224 */ /* 0x000fe200078e00ff */
[----:B0-----:R-:W0:Y:S08]  /*00f0*/  I2F.F64.U64 R20, UR4 ;  /* 0x0000000400147d12 */ /* 0x001e300008301800 */
[----:B0-----:R-:W0:Y:S02]  /*0100*/  MUFU.RCP64H R3, R21 ;  /* 0x0000001500037308 */ /* 0x001e240000001800 */
[----:B0-----:R-:W-:-:S08]  /*0110*/  DFMA R4, -R20, R2, 1 ;  /* 0x3ff000001404742b */ /* 0x001fd00000000102 */
[----:B------:R-:W-:-:S08]  /*0120*/  DFMA R4, R4, R4, R4 ;  /* 0x000000040404722b */ /* 0x000fd00000000004 */
[----:B------:R-:W-:Y:S02]  /*0130*/  DFMA R2, R2, R4, R2 ;  /* 0x000000040202722b */ /* 0x000fe40000000002 */
[----:B-1----:R-:W-:-:S06]  /*0140*/  DADD R4, -R8, 1 ;  /* 0x3ff0000008047429 */ /* 0x002fcc0000000100 */
[----:B------:R-:W-:-:S04]  /*0150*/  DFMA R6, -R20, R2, 1 ;  /* 0x3ff000001406742b */ /* 0x000fc80000000102 */
[----:B------:R-:W-:-:S04]  /*0160*/  FSETP.GEU.AND P1, PT, |R5|, 6.5827683646048100446e-37, PT ;  /* 0x036000000500780b */ /* 0x000fc80003f2e200 */
[----:B------:R-:W-:-:S08]  /*0170*/  DFMA R2, R2, R6, R2 ;  /* 0x000000060202722b */ /* 0x000fd00000000002 */
[----:B------:R-:W-:-:S08]  /*0180*/  DMUL R6, R4, R2 ;  /* 0x0000000204067228 */ /* 0x000fd00000000000 */
[----:B------:R-:W-:-:S08]  /*0190*/  DFMA R8, -R20, R6, R4 ;  /* 0x000000061408722b */ /* 0x000fd00000000104 */
[----:B------:R-:W-:-:S10]  /*01a0*/  DFMA R2, R2, R8, R6 ;  /* 0x000000080202722b */ /* 0x000fd40000000006 */
[----:B------:R-:W-:-:S05]  /*01b0*/  FFMA R0, RZ, R21, R3 ;  /* 0x00000015ff007223 */ /* 0x000fca0000000003 */
[----:B------:R-:W-:-:S13]  /*01c0*/  FSETP.GT.AND P0, PT, |R0|, 1.469367938527859385e-39, PT ;  /* 0x001000000000780b */ /* 0x000fda0003f04200 */
[----:B------:R-:W-:Y:S05]  /*01d0*/  @P0 BRA P1, `(.L_x_10) ;  /* 0x0000000000200947 */ /* 0x000fea0000800000 */
[----:B------:R-:W-:Y:S01]  /*01e0*/  IMAD.MOV.U32 R0, RZ, RZ, R4 ;  /* 0x000000ffff007224 */ /* 0x000fe200078e0004 */
[----:B------:R-:W-:Y:S01]  /*01f0*/  MOV R14, 0x240 ;  /* 0x00000240000e7802 */ /* 0x000fe20000000f00 */
[----:B------:R-:W-:Y:S02]  /*0200*/  IMAD.MOV.U32 R13, RZ, RZ, R5 ;  /* 0x000000ffff0d7224 */ /* 0x000fe400078e0005 */
[----:B------:R-:W-:Y:S02]  /*0210*/  IMAD.MOV.U32 R24, RZ, RZ, R20 ;  /* 0x000000ffff187224 */ /* 0x000fe400078e0014 */
[----:B------:R-:W-:-:S07]  /*0220*/  IMAD.MOV.U32 R25, RZ, RZ, R21 ;  /* 0x000000ffff197224 */ /* 0x000fce00078e0015 */
[----:B------:R-:W-:Y:S05]  /*0230*/  CALL.REL.NOINC `($__internal_1_$__cuda_sm20_div_rn_f64_full) ;  /* 0x0000002800087944 */ /* 0x000fea0003c00000 */
[----:B------:R-:W-:Y:S02]  /*0240*/  IMAD.MOV.U32 R2, RZ, RZ, R0 ;  /* 0x000000ffff027224 */ /* 0x000fe400078e0000 */
[----:B------:R-:W-:-:S07]  /*0250*/  IMAD.MOV.U32 R3, RZ, RZ, R13 ;  /* 0x000000ffff037224 */ /* 0x000fce00078e000d */
.L_x_10:
[----:B------:R-:W0:Y:S01]  /*0260*/  LDCU.64 UR4, c[0x0][0x358] ;  /* 0x00006b00ff0477ac */ /* 0x000e220008000a00 */
[----:B------:R-:W1:Y:S01]  /*0270*/  LDCU.64 UR12, c[0x0][0x380] ;  /* 0x00007000ff0c77ac */ /* 0x000e620008000a00 */
[----:B------:R-:W2:Y:S02]  /*0280*/  LDCU.64 UR10, c[0x0][0x3a0] ;  /* 0x00007400ff0a77ac */ /* 0x000ea40008000a00 */
.L_x_51:
[----:B------:R-:W-:Y:S05]  /*0290*/  YIELD ;  /* 0x0000000000007946 */ /* 0x000fea0003800000 */
[----:B------:R-:W3:Y:S01]  /*02a0*/  LDCU.64 UR8, c[0x0][0x390] ;  /* 0x00007200ff0877ac */ /* 0x000ee20008000a00 */
[C---:B------:R-:W-:Y:S01]  /*02b0*/  IMAD.SHL.U32 R18, R11.reuse, 0x8, RZ ;  /* 0x000000080b127824 */ /* 0x040fe200078e00ff */
[----:B------:R-:W-:Y:S01]  /*02c0*/  SHF.L.U64.HI R0, R11, 0x3, R10 ;  /* 0x000000030b007819 */ /* 0x000fe2000001020a */
[----:B------:R-:W4:Y:S03]  /*02d0*/  LDCU.64 UR6, c[0x0][0x380] ;  /* 0x00007000ff0677ac */ /* 0x000f260008000a00 */
[----:B---3--:R-:W-:-:S04]  /*02e0*/  IADD3 R6, P0, PT, R18, UR8, RZ ;  /* 0x0000000812067c10 */ /* 0x008fc8000ff1e0ff */
[----:B------:R-:W-:-:S05]  /*02f0*/  IADD3.X R7, PT, PT, R0, UR9, RZ, P0, !PT ;  /* 0x0000000900077c10 */ /* 0x000fca00087fe4ff */
[----:B0-----:R-:W3:Y:S04]  /*0300*/  LDG.E.64 R4, desc[UR4][R6.64+0x8] ;  /* 0x0000080406047981 */ /* 0x001ee8000c1e1b00 */
[----:B------:R-:W3:Y:S01]  /*0310*/  LDG.E.64 R14, desc[UR4][R6.64] ;  /* 0x00000004060e7981 */ /* 0x000ee2000c1e1b00 */
[----:B----4-:R-:W-:-:S04]  /*0320*/  IADD3 R18, P0, PT, R18, UR6, RZ ;  /* 0x0000000612127c10 */ /* 0x010fc8000ff1e0ff */
[----:B------:R-:W-:-:S06]  /*0330*/  IADD3.X R19, PT, PT, R0, UR7, RZ, P0, !PT ;  /* 0x0000000700137c10 */ /* 0x000fcc00087fe4ff */
[----:B------:R-:W5:Y:S01]  /*0340*/  LDG.E.64 R18, desc[UR4][R18.64] ;  /* 0x0000000412127981 */ /* 0x000f62000c1e1b00 */
[----:B------:R-:W-:Y:S01]  /*0350*/  BSSY.RECONVERGENT B0, `(.L_x_11) ;  /* 0x0000246000007945 */ /* 0x000fe20003800200 */
[----:B------:R-:W-:Y:S02]  /*0360*/  CS2R R26, SRZ ;  /* 0x00000000001a7805 */ /* 0x000fe4000001ff00 */
[----:B---3--:R-:W-:-:S04]  /*0370*/  ISETP.GE.U32.AND P0, PT, R14, R4, PT ;  /* 0x000000040e00720c */ /* 0x008fc80003f06070 */
[----:B------:R-:W-:-:S13]  /*0380*/  ISETP.GE.AND.EX P0, PT, R15, R5, PT, P0 ;  /* 0x000000050f00720c */ /* 0x000fda0003f06300 */
[----:B------:R-:W-:Y:S05]  /*0390*/  @P0 BRA `(.L_x_12) ;  /* 0x0000002400040947 */ /* 0x000fea0003800000 */
[----:B------:R-:W-:Y:S01]  /*03a0*/  IMAD.MOV.U32 R9, RZ, RZ, R14 ;  /* 0x000000ffff097224 */ /* 0x000fe200078e000e */
[----:B------:R-:W-:Y:S01]  /*03b0*/  BSSY.RECONVERGENT B2, `(.L_x_13) ;  /* 0x0000128000027945 */ /* 0x000fe20003800200 */
[----:B------:R-:W-:Y:S01]  /*03c0*/  IMAD.MOV.U32 R8, RZ, RZ, R15 ;  /* 0x000000ffff087224 */ /* 0x000fe200078e000f */
[----:B------:R-:W-:Y:S02]  /*03d0*/  CS2R R26, SRZ ;  /* 0x00000000001a7805 */ /* 0x000fe4000001ff00 */
[----:B------:R-:W-:-:S04]  /*03e0*/  IADD3 R7, P1, PT, R9, 0x1, RZ ;  /* 0x0000000109077810 */ /* 0x000fc80007f3e0ff */
[----:B------:R-:W-:Y:S01]  /*03f0*/  ISETP.GT.U32.AND P0, PT, R4, R7, PT ;  /* 0x000000070400720c */ /* 0x000fe20003f04070 */
[----:B------:R-:W-:-:S05]  /*0400*/  IMAD.X R13, RZ, RZ, R8, P1 ;  /* 0x000000ffff0d7224 */ /* 0x000fca00008e0608 */
[----:B------:R-:W-:-:S04]  /*0410*/  ISETP.GT.AND.EX P0, PT, R5, R13, PT, P0 ;  /* 0x0000000d0500720c */ /* 0x000fc80003f04300 */
[----:B------:R-:W-:Y:S02]  /*0420*/  SEL R0, R4, R7, P0 ;  /* 0x0000000704007207 */ /* 0x000fe40000000000 */
[----:B------:R-:W-:Y:S02]  /*0430*/  SEL R5, R5, R13, P0 ;  /* 0x0000000d05057207 */ /* 0x000fe40000000000 */
[----:B------:R-:W-:-:S04]  /*0440*/  IADD3 R4, P1, PT, -R0, R9, RZ ;  /* 0x0000000900047210 */ /* 0x000fc80007f3e1ff */
[----:B------:R-:W-:Y:S01]  /*0450*/  ISETP.GT.U32.AND P0, PT, R4, -0x8, PT ;  /* 0xfffffff80400780c */ /* 0x000fe20003f04070 */
[----:B------:R-:W-:Y:S01]  /*0460*/  IMAD.X R4, R8, 0x1, ~R5, P1 ;  /* 0x0000000108047824 */ /* 0x000fe200008e0e05 */
[----:B------:R-:W-:-:S04]  /*0470*/  IADD3 R7, P1, PT, R0, -R9, RZ ;  /* 0x8000000900077210 */ /* 0x000fc80007f3e0ff */
[----:B------:R-:W-:Y:S01]  /*0480*/  ISETP.GT.U32.AND.EX P0, PT, R4, -0x1, PT, P0 ;  /* 0xffffffff0400780c */ /* 0x000fe20003f04100 */
[----:B------:R-:W-:-:S12]  /*0490*/  IMAD.X R6, R5, 0x1, ~R8, P1 ;  /* 0x0000000105067824 */ /* 0x000fd800008e0e08 */
[----:B------:R-:W-:Y:S05]  /*04a0*/  @P0 BRA `(.L_x_14) ;  /* 0x0000001000600947 */ /* 0x000fea0003800000 */
[----:B------:R-:W0:Y:S01]  /*04b0*/  LDCU.64 UR6, c[0x0][0x398] ;  /* 0x00007300ff0677ac */ /* 0x000e220008000a00 */
[----:B------:R-:W-:Y:S02]  /*04c0*/  LOP3.LUT R5, R7, 0xfffffff8, RZ, 0xc0, !PT ;  /* 0xfffffff807057812 */ /* 0x000fe400078ec0ff */
[----:B------:R-:W-:Y:S02]  /*04d0*/  CS2R R26, SRZ ;  /* 0x00000000001a7805 */ /* 0x000fe4000001ff00 */
[----:B0-----:R-:W-:-:S04]  /*04e0*/  LEA R16, P0, R9, UR6, 0x3 ;  /* 0x0000000609107c11 */ /* 0x001fc8000f8018ff */
[----:B------:R-:W-:Y:S02]  /*04f0*/  IADD3 R16, P1, PT, R16, 0x20, RZ ;  /* 0x0000002010107810 */ /* 0x000fe40007f3e0ff */
[----:B------:R-:W-:-:S05]  /*0500*/  LEA.HI.X R17, R9, UR7, R8, 0x3, P0 ;  /* 0x0000000709117c11 */ /* 0x000fca00080f1c08 */
[----:B------:R-:W-:-:S07]  /*0510*/  IMAD.X R17, RZ, RZ, R17, P1 ;  /* 0x000000ffff117224 */ /* 0x000fce00008e0611 */
.L_x_31:
[----:B------:R-:W3:Y:S02]  /*0520*/  LDG.E.64 R14, desc[UR4][R16.64+-0x20] ;  /* 0xffffe004100e7981 */ /* 0x000ee4000c1e1b00 */
[C---:B---3--:R-:W-:Y:S01]  /*0530*/  IMAD.SHL.U32 R0, R14.reuse, 0x8, RZ ;  /* 0x000000080e007824 */ /* 0x048fe200078e00ff */
[----:B------:R-:W-:-:S04]  /*0540*/  SHF.L.U64.HI R15, R14, 0x3, R15 ;  /* 0x000000030e0f7819 */ /* 0x000fc8000001020f */
[----:B--2---:R-:W-:-:S04]  /*0550*/  IADD3 R30, P0, PT, R0, UR10, RZ ;  /* 0x0000000a001e7c10 */ /* 0x004fc8000ff1e0ff */
[----:B------:R-:W-:-:S05]  /*0560*/  IADD3.X R31, PT, PT, R15, UR11, RZ, P0, !PT ;  /* 0x0000000b0f1f7c10 */ /* 0x000fca00087fe4ff */
[----:B------:R-:W2:Y:S01]  /*0570*/  LDG.E.64 R24, desc[UR4][R30.64] ;  /* 0x000000041e187981 */ /* 0x000ea2000c1e1b00 */
[----:B-1----:R-:W-:-:S04]  /*0580*/  IADD3 R14, P0, PT, R0, UR12, RZ ;  /* 0x0000000c000e7c10 */ /* 0x002fc8000ff1e0ff */
[----:B------:R-:W-:-:S06]  /*0590*/  IADD3.X R15, PT, PT, R15, UR13, RZ, P0, !PT ;  /* 0x0000000d0f0f7c10 */ /* 0x000fcc00087fe4ff */
[----:B------:R-:W3:Y:S01]  /*05a0*/  LDG.E.64 R14, desc[UR4][R14.64] ;  /* 0x000000040e0e7981 */ /* 0x000ee2000c1e1b00 */
[----:B------:R-:W-:Y:S01]  /*05b0*/  IMAD.MOV.U32 R22, RZ, RZ, 0x1 ;  /* 0x00000001ff167424 */ /* 0x000fe200078e00ff */
[----:B------:R-:W-:Y:S01]  /*05c0*/  IADD3 R5, P0, PT, R5, -0x8, RZ ;  /* 0xfffffff805057810 */ /* 0x000fe20007f1e0ff */
[----:B------:R-:W-:Y:S03]  /*05d0*/  BSSY.RECONVERGENT B3, `(.L_x_15) ;  /* 0x0000018000037945 */ /* 0x000fe60003800200 */
[----:B------:R-:W-:Y:S02]  /*05e0*/  IADD3.X R6, PT, PT, R6, -0x1, RZ, P0, !PT ;  /* 0xffffffff06067810 */ /* 0x000fe400007fe4ff */
[----:B------:R-:W-:-:S04]  /*05f0*/  ISETP.NE.U32.AND P0, PT, R5, RZ, PT ;  /* 0x000000ff0500720c */ /* 0x000fc80003f05070 */
[----:B------:R-:W-:Y:S01]  /*0600*/  ISETP.NE.AND.EX P0, PT, R6, RZ, PT, P0 ;  /* 0x000000ff0600720c */ /* 0x000fe20003f05300 */
[----:B--2---:R-:W0:Y:S01]  /*0610*/  I2F.F64.S64 R24, R24 ;  /* 0x0000001800187312 */ /* 0x004e220000301c00 */
[----:B---3--:R-:W-:-:S07]  /*0620*/  FSETP.GEU.AND P2, PT, |R15|, 6.5827683646048100446e-37, PT ;  /* 0x036000000f00780b */ /* 0x008fce0003f4e200 */
[----:B0-----:R-:W0:Y:S02]  /*0630*/  MUFU.RCP64H R23, R25 ;  /* 0x0000001900177308 */ /* 0x001e240000001800 */
[----:B0-----:R-:W-:-:S08]  /*0640*/  DFMA R28, -R24, R22, 1 ;  /* 0x3ff00000181c742b */ /* 0x001fd00000000116 */
[----:B------:R-:W-:-:S08]  /*0650*/  DFMA R28, R28, R28, R28 ;  /* 0x0000001c1c1c722b */ /* 0x000fd0000000001c */
[----:B------:R-:W-:-:S08]  /*0660*/  DFMA R28, R22, R28, R22 ;  /* 0x0000001c161c722b */ /* 0x000fd00000000016 */
[----:B------:R-:W-:-:S08]  /*0670*/  DFMA R22, -R24, R28, 1 ;  /* 0x3ff000001816742b */ /* 0x000fd0000000011c */
        /* <DEDUP_REMOVED lines=9> */
[----:B------:R-:W-:-:S07]  /*0710*/  IMAD.MOV.U32 R13, RZ, RZ, R15 ;  /* 0x000000ffff0d7224 */ /* 0x000fce00078e000f */
[----:B-----5:R-:W-:Y:S05]  /*0720*/  CALL.REL.NOINC `($__internal_1_$__cuda_sm20_div_rn_f64_full) ;  /* 0x0000002000cc7944 */ /* 0x020fea0003c00000 */
[----:B------:R-:W-:Y:S02]  /*0730*/  IMAD.MOV.U32 R22, RZ, RZ, R0 ;  /* 0x000000ffff167224 */ /* 0x000fe400078e0000 */
[----:B------:R-:W-:-:S07]  /*0740*/  IMAD.MOV.U32 R23, RZ, RZ, R13 ;  /* 0x000000ffff177224 */ /* 0x000fce00078e000d */
.L_x_16:
[----:B------:R-:W-:Y:S05]  /*0750*/  BSYNC.RECONVERGENT B3 ;  /* 0x0000000000037941 */ /* 0x000fea0003800200 */
.L_x_15:
[----:B------:R-:W2:Y:S02]  /*0760*/  LDG.E.64 R14, desc[UR4][R16.64+-0x18] ;  /* 0xffffe804100e7981 */ /* 0x000ea4000c1e1b00 */
[C---:B--2---:R-:W-:Y:S01]  /*0770*/  IMAD.SHL.U32 R0, R14.reuse, 0x8, RZ ;  /* 0x000000080e007824 */ /* 0x044fe200078e00ff */
[----:B------:R-:W-:-:S04]  /*0780*/  SHF.L.U64.HI R15, R14, 0x3, R15 ;  /* 0x000000030e0f7819 */ /* 0x000fc8000001020f */
[----:B------:R-:W-:-:S04]  /*0790*/  IADD3 R34, P1, PT, R0, UR10, RZ ;  /* 0x0000000a00227c10 */ /* 0x000fc8000ff3e0ff */
[----:B------:R-:W-:-:S05]  /*07a0*/  IADD3.X R35, PT, PT, R15, UR11, RZ, P1, !PT ;  /* 0x0000000b0f237c10 */ /* 0x000fca0008ffe4ff */
[----:B------:R-:W2:Y:S01]  /*07b0*/  LDG.E.64 R24, desc[UR4][R34.64] ;  /* 0x0000000422187981 */ /* 0x000ea2000c1e1b00 */
[----:B------:R-:W-:-:S04]  /*07c0*/  IADD3 R14, P1, PT, R0, UR12, RZ ;  /* 0x0000000c000e7c10 */ /* 0x000fc8000ff3e0ff */
[----:B------:R-:W-:-:S06]  /*07d0*/  IADD3.X R15, PT, PT, R15, UR13, RZ, P1, !PT ;  /* 0x0000000d0f0f7c10 */ /* 0x000fcc0008ffe4ff */
[----:B------:R-:W3:Y:S01]  /*07e0*/  LDG.E.64 R14, desc[UR4][R14.64] ;  /* 0x000000040e0e7981 */ /* 0x000ee2000c1e1b00 */
[----:B------:R-:W-:Y:S01]  /*07f0*/  IMAD.MOV.U32 R28, RZ, RZ, 0x1 ;  /* 0x00000001ff1c7424 */ /* 0x000fe200078e00ff */
[----:B------:R-:W-:Y:S01]  /*0800*/  BSSY.RECONVERGENT B3, `(.L_x_17) ;  /* 0x0000016000037945 */ /* 0x000fe20003800200 */
[----:B------:R-:W-:Y:S01]  /*0810*/  DADD R26, R22, R26 ;  /* 0x00000000161a7229 */ /* 0x000fe2000000001a */
        /* <DEDUP_REMOVED lines=20> */
.L_x_18:
[----:B------:R-:W-:Y:S05]  /*0960*/  BSYNC.RECONVERGENT B3 ;  /* 0x0000000000037941 */ /* 0x000fea0003800200 */
.L_x_17:
        /* <DEDUP_REMOVED lines=32> */
.L_x_20:
[----:B------:R-:W-:Y:S05]  /*0b70*/  BSYNC.RECONVERGENT B3 ;  /* 0x0000000000037941 */ /* 0x000fea0003800200 */
.L_x_19:
        /* <DEDUP_REMOVED lines=32> */
.L_x_22:
[----:B------:R-:W-:Y:S05]  /*0d80*/  BSYNC.RECONVERGENT B3 ;  /* 0x0000000000037941 */ /* 0x000fea0003800200 */
.L_x_21:
        /* <DEDUP_REMOVED lines=32> */
.L_x_24:
[----:B------:R-:W-:Y:S05]  /*0f90*/  BSYNC.RECONVERGENT B3 ;  /* 0x0000000000037941 */ /* 0x000fea0003800200 */
.L_x_23:
        /* <DEDUP_REMOVED lines=32> */
.L_x_26:
[----:B------:R-:W-:Y:S05]  /*11a0*/  BSYNC.RECONVERGENT B3 ;  /* 0x0000000000037941 */ /* 0x000fea0003800200 */
.L_x_25:
        /* <DEDUP_REMOVED lines=32> */
.L_x_28:
[----:B------:R-:W-:Y:S05]  /*13b0*/  BSYNC.RECONVERGENT B3 ;  /* 0x0000000000037941 */ /* 0x000fea0003800200 */
.L_x_27:
        /* <DEDUP_REMOVED lines=32> */
.L_x_30:
[----:B------:R-:W-:Y:S05]  /*15c0*/  BSYNC.RECONVERGENT B3 ;  /* 0x0000000000037941 */ /* 0x000fea0003800200 */
.L_x_29:
[----:B------:R-:W-:Y:S01]  /*15d0*/  IADD3 R9, P1, PT, R9, 0x8, RZ ;  /* 0x0000000809097810 */ /* 0x000fe20007f3e0ff */
[----:B------:R-:W-:Y:S01]  /*15e0*/  DADD R26, R26, R28 ;  /* 0x000000001a1a7229 */ /* 0x000fe2000000001c */
[----:B------:R-:W-:-:S03]  /*15f0*/  IADD3 R16, P2, PT, R16, 0x40, RZ ;  /* 0x0000004010107810 */ /* 0x000fc60007f5e0ff */
[----:B------:R-:W-:Y:S02]  /*1600*/  IMAD.X R8, RZ, RZ, R8, P1 ;  /* 0x000000ffff087224 */ /* 0x000fe400008e0608 */
[----:B------:R-:W-:Y:S01]  /*1610*/  IMAD.X R17, RZ, RZ, R17, P2 ;  /* 0x000000ffff117224 */ /* 0x000fe200010e0611 */
[----:B------:R-:W-:Y:S07]  /*1620*/  @P0 BRA `(.L_x_31) ;  /* 0xffffffec00bc0947 */ /* 0x000fee000383ffff */
.L_x_14:
[----:B-12---:R-:W-:Y:S05]  /*1630*/  BSYNC.RECONVERGENT B2 ;  /* 0x0000000000027941 */ /* 0x006fea0003800200 */
.L_x_13:
[----:B------:R-:W-:-:S13]  /*1640*/  LOP3.LUT P0, RZ, R7, 0x7, RZ, 0xc0, !PT ;  /* 0x0000000707ff7812 */ /* 0x000fda000780c0ff */
[----:B------:R-:W-:Y:S05]  /*1650*/  @!P0 BRA `(.L_x_12) ;  /* 0x0000001000548947 */ /* 0x000fea0003800000 */
[----:B------:R-:W-:Y:S01]  /*1660*/  LOP3.LUT R0, R7, 0x7, RZ, 0xc0, !PT ;  /* 0x0000000707007812 */ /* 0x000fe200078ec0ff */
[----:B------:R-:W-:Y:S03]  /*1670*/  BSSY.RECONVERGENT B2, `(.L_x_32) ;  /* 0x0000095000027945 */ /* 0x000fe60003800200 */
[----:B------:R-:W-:-:S04]  /*1680*/  ISETP.GE.U32.AND P0, PT, R0, 0x4, PT ;  /* 0x000000040000780c */ /* 0x000fc80003f06070 */
[----:B------:R-:W-:-:S13]  /*1690*/  ISETP.GE.U32.AND.EX P0, PT, RZ, RZ, PT, P0 ;  /* 0x000000ffff00720c */ /* 0x000fda0003f06100 */
[----:B------:R-:W-:Y:S05]  /*16a0*/  @!P0 BRA `(.L_x_33) ;  /* 0x0000000800448947 */ /* 0x000fea0003800000 */
[----:B------:R-:W0:Y:S02]  /*16b0*/  LDCU.64 UR6, c[0x0][0x398] ;  /* 0x00007300ff0677ac */ /* 0x000e240008000a00 */
[----:B0-----:R-:W-:-:S04]  /*16c0*/  LEA R16, P0, R9, UR6, 0x3 ;  /* 0x0000000609107c11 */ /* 0x001fc8000f8018ff */
[----:B------:R-:W-:Y:S01]  /*16d0*/  LEA.HI.X R17, R9, UR7, R8, 0x3, P0 ;  /* 0x0000000709117c11 */ /* 0x000fe200080f1c08 */
[----:B------:R-:W0:Y:S04]  /*16e0*/  LDCU.64 UR6, c[0x0][0x3a0] ;  /* 0x00007400ff0677ac */ /* 0x000e280008000a00 */
[----:B------:R-:W2:Y:S02]  /*16f0*/  LDG.E.64 R4, desc[UR4][R16.64] ;  /* 0x0000000410047981 */ /* 0x000ea4000c1e1b00 */
[C---:B--2---:R-:W-:Y:S01]  /*1700*/  IMAD.SHL.U32 R0, R4.reuse, 0x8, RZ ;  /* 0x0000000804007824 */ /* 0x044fe200078e00ff */
[----:B------:R-:W-:-:S04]  /*1710*/  SHF.L.U64.HI R5, R4, 0x3, R5 ;  /* 0x0000000304057819 */ /* 0x000fc80000010205 */
[----:B0-----:R-:W-:-:S04]  /*1720*/  IADD3 R28, P0, PT, R0, UR6, RZ ;  /* 0x00000006001c7c10 */ /* 0x001fc8000ff1e0ff */
[----:B------:R-:W-:Y:S01]  /*1730*/  IADD3.X R29, PT, PT, R5, UR7, RZ, P0, !PT ;  /* 0x00000007051d7c10 */ /* 0x000fe200087fe4ff */
[----:B------:R-:W0:Y:S04]  /*1740*/  LDCU.64 UR6, c[0x0][0x380] ;  /* 0x00007000ff0677ac */ /* 0x000e280008000a00 */
[----:B------:R-:W2:Y:S01]  /*1750*/  LDG.E.64 R24, desc[UR4][R28.64] ;  /* 0x000000041c187981 */ /* 0x000ea2000c1e1b00 */
[----:B0-----:R-:W-:-:S04]  /*1760*/  IADD3 R4, P0, PT, R0, UR6, RZ ;  /* 0x0000000600047c10 */ /* 0x001fc8000ff1e0ff */
[----:B------:R-:W-:-:S06]  /*1770*/  IADD3.X R5, PT, PT, R5, UR7, RZ, P0, !PT ;  /* 0x0000000705057c10 */ /* 0x000fcc00087fe4ff */
[----:B------:R-:W3:Y:S01]  /*1780*/  LDG.E.64 R4, desc[UR4][R4.64] ;  /* 0x0000000404047981 */ /* 0x000ee2000c1e1b00 */
[----:B------:R-:W-:Y:S01]  /*1790*/  IMAD.MOV.U32 R14, RZ, RZ, 0x1 ;  /* 0x00000001ff0e7424 */ /* 0x000fe200078e00ff */
[----:B------:R-:W-:Y:S01]  /*17a0*/  BSSY.RECONVERGENT B3, `(.L_x_34) ;  /* 0x0000015000037945 */ /* 0x000fe20003800200 */
[----:B--2---:R-:W0:Y:S08]  /*17b0*/  I2F.F64.S64 R24, R24 ;  /* 0x0000001800187312 */ /* 0x004e300000301c00 */
[----:B0-----:R-:W0:Y:S01]  /*17c0*/  MUFU.RCP64H R15, R25 ;  /* 0x00000019000f7308 */ /* 0x001e220000001800 */
[----:B---3--:R-:W-:Y:S01]  /*17d0*/  FSETP.GEU.AND P1, PT, |R5|, 6.5827683646048100446e-37, PT ;  /* 0x036000000500780b */ /* 0x008fe20003f2e200 */
        /* <DEDUP_REMOVED lines=17> */
.L_x_35:
[----:B------:R-:W-:Y:S05]  /*18f0*/  BSYNC.RECONVERGENT B3 ;  /* 0x0000000000037941 */ /* 0x000fea0003800200 */
.L_x_34:
[----:B------:R-:W2:Y:S01]  /*1900*/  LDG.E.64 R4, desc[UR4][R16.64+0x8] ;  /* 0x0000080410047981 */ /* 0x000ea2000c1e1b00 */
[----:B------:R-:W0:Y:S01]  /*1910*/  LDCU.64 UR6, c[0x0][0x3a0] ;  /* 0x00007400ff0677ac */ /* 0x000e220008000a00 */
        /* <DEDUP_REMOVED lines=11> */
[----:B------:R-:W-:Y:S01]  /*19d0*/  DADD R26, R26, R14 ;  /* 0x000000001a1a7229 */ /* 0x000fe2000000000e */
        /* <DEDUP_REMOVED lines=20> */
.L_x_37:
[----:B------:R-:W-:Y:S05]  /*1b20*/  BSYNC.RECONVERGENT B3 ;  /* 0x0000000000037941 */ /* 0x000fea0003800200 */
.L_x_36:
        /* <DEDUP_REMOVED lines=34> */
.L_x_39:
[----:B------:R-:W-:Y:S05]  /*1d50*/  BSYNC.RECONVERGENT B3 ;  /* 0x0000000000037941 */ /* 0x000fea0003800200 */
.L_x_38:
        /* <DEDUP_REMOVED lines=34> */
.L_x_41:
[----:B------:R-:W-:Y:S05]  /*1f80*/  BSYNC.RECONVERGENT B3 ;  /* 0x0000000000037941 */ /* 0x000fea0003800200 */
.L_x_40:
[----:B------:R-:W-:Y:S01]  /*1f90*/  IADD3 R9, P0, PT, R9, 0x4, RZ ;  /* 0x0000000409097810 */ /* 0x000fe20007f1e0ff */
[----:B------:R-:W-:-:S04]  /*1fa0*/  DADD R26, R26, R4 ;  /* 0x000000001a1a7229 */ /* 0x000fc80000000004 */
[----:B------:R-:W-:-:S08]  /*1fb0*/  IMAD.X R8, RZ, RZ, R8, P0 ;  /* 0x000000ffff087224 */ /* 0x000fd000000e0608 */
.L_x_33:
[----:B------:R-:W-:Y:S05]  /*1fc0*/  BSYNC.RECONVERGENT B2 ;  /* 0x0000000000027941 */ /* 0x000fea0003800200 */
.L_x_32:
[----:B------:R-:W-:-:S04]  /*1fd0*/  LOP3.LUT R0, R7, 0x3, RZ, 0xc0, !PT ;  /* 0x0000000307007812 */ /* 0x000fc800078ec0ff */
[----:B------:R-:W-:-:S04]  /*1fe0*/  ISETP.NE.U32.AND P0, PT, R0, RZ, PT ;  /* 0x000000ff0000720c */ /* 0x000fc80003f05070 */
[----:B------:R-:W-:-:S13]  /*1ff0*/  ISETP.NE.AND.EX P0, PT, RZ, RZ, PT, P0 ;  /* 0x000000ffff00720c */ /* 0x000fda0003f05300 */
[----:B------:R-:W-:Y:S05]  /*2000*/  @!P0 BRA `(.L_x_12) ;  /* 0x0000000400e88947 */ /* 0x000fea0003800000 */
[----:B------:R-:W-:Y:S01]  /*2010*/  ISETP.NE.U32.AND P0, PT, R0, 0x1, PT ;  /* 0x000000010000780c */ /* 0x000fe20003f05070 */
[----:B------:R-:W-:Y:S03]  /*2020*/  BSSY.RECONVERGENT B2, `(.L_x_42) ;  /* 0x000004e000027945 */ /* 0x000fe60003800200 */
[----:B------:R-:W-:-:S13]  /*2030*/  ISETP.NE.AND.EX P0, PT, RZ, RZ, PT, P0 ;  /* 0x000000ffff00720c */ /* 0x000fda0003f05300 */
        /* <DEDUP_REMOVED lines=37> */
.L_x_45:
[----:B------:R-:W-:Y:S05]  /*2290*/  BSYNC.RECONVERGENT B3 ;  /* 0x0000000000037941 */ /* 0x000fea0003800200 */
.L_x_44:
        /* <DEDUP_REMOVED lines=34> */
.L_x_47:
[----:B------:R-:W-:Y:S05]  /*24c0*/  BSYNC.RECONVERGENT B3 ;  /* 0x0000000000037941 */ /* 0x000fea0003800200 */
.L_x_46:
[----:B------:R-:W-:Y:S01]  /*24d0*/  IADD3 R9, P0, PT, R9, 0x2, RZ ;  /* 0x0000000209097810 */ /* 0x000fe20007f1e0ff */
[----:B------:R-:W-:-:S04]  /*24e0*/  DADD R26, R26, R14 ;  /* 0x000000001a1a7229 */ /* 0x000fc8000000000e */
[----:B------:R-:W-:-:S08]  /*24f0*/  IMAD.X R8, RZ, RZ, R8, P0 ;  /* 0x000000ffff087224 */ /* 0x000fd000000e0608 */
.L_x_43:
[----:B------:R-:W-:Y:S05]  /*2500*/  BSYNC.RECONVERGENT B2 ;  /* 0x0000000000027941 */ /* 0x000fea0003800200 */
.L_x_42:
[----:B------:R-:W-:-:S04]  /*2510*/  LOP3.LUT R7, R7, 0x1, RZ, 0xc0, !PT ;  /* 0x0000000107077812 */ /* 0x000fc800078ec0ff */
[----:B------:R-:W-:-:S04]  /*2520*/  ISETP.NE.U32.AND P0, PT, R7, 0x1, PT ;  /* 0x000000010700780c */ /* 0x000fc80003f05070 */
[----:B------:R-:W-:-:S13]  /*2530*/  ISETP.NE.U32.AND.EX P0, PT, RZ, RZ, PT, P0 ;  /* 0x000000ffff00720c */ /* 0x000fda0003f05100 */
[----:B------:R-:W-:Y:S05]  /*2540*/  @P0 BRA `(.L_x_12) ;  /* 0x0000000000980947 */ /* 0x000fea0003800000 */
[----:B------:R-:W0:Y:S02]  /*2550*/  LDCU.64 UR6, c[0x0][0x398] ;  /* 0x00007300ff0677ac */ /* 0x000e240008000a00 */
[----:B0-----:R-:W-:-:S04]  /*2560*/  LEA R4, P0, R9, UR6, 0x3 ;  /* 0x0000000609047c11 */ /* 0x001fc8000f8018ff */
[----:B------:R-:W-:Y:S01]  /*2570*/  LEA.HI.X R5, R9, UR7, R8, 0x3, P0 ;  /* 0x0000000709057c11 */ /* 0x000fe200080f1c08 */
[----:B------:R-:W0:Y:S05]  /*2580*/  LDCU.64 UR6, c[0x0][0x3a0] ;  /* 0x00007400ff0677ac */ /* 0x000e2a0008000a00 */
        /* <DEDUP_REMOVED lines=32> */
.L_x_49:
[----:B------:R-:W-:Y:S05]  /*2790*/  BSYNC.RECONVERGENT B2 ;  /* 0x0000000000027941 */ /* 0x000fea0003800200 */
.L_x_48:
[----:B------:R-:W-:-:S11]  /*27a0*/  DADD R26, R26, R4 ;  /* 0x000000001a1a7229 */ /* 0x000fd60000000004 */
.L_x_12:
[----:B-12---:R-:W-:Y:S05]  /*27b0*/  BSYNC.RECONVERGENT B0 ;  /* 0x0000000000007941 */ /* 0x006fea0003800200 */
.L_x_11:
[----:B------:R-:W0:Y:S01]  /*27c0*/  LDC.64 R6, c[0x0][0x3c0] ;  /* 0x0000f000ff067b82 */ /* 0x000e220000000a00 */
[----:B------:R-:W1:Y:S01]  /*27d0*/  MUFU.RCP64H R5, R21 ;  /* 0x0000001500057308 */ /* 0x000e620000001800 */
[----:B------:R-:W-:Y:S01]  /*27e0*/  IMAD.MOV.U32 R4, RZ, RZ, 0x1 ;  /* 0x00000001ff047424 */ /* 0x000fe200078e00ff */
[----:B------:R-:W2:Y:S01]  /*27f0*/  LDCU.64 UR6, c[0x0][0x3a8] ;  /* 0x00007500ff0677ac */ /* 0x000ea20008000a00 */
[----:B0-----:R-:W3:Y:S04]  /*2800*/  LDG.E.64 R6, desc[UR4][R6.64] ;  /* 0x0000000406067981 */ /* 0x001ee8000c1e1b00 */
[----:B-1----:R-:W-:Y:S02]  /*2810*/  DFMA R8, -R20, R4, 1 ;  /* 0x3ff000001408742b */ /* 0x002fe40000000104 */
[----:B--2---:R-:W-:-:S06]  /*2820*/  DFMA R26, R26, UR6, R2 ;  /* 0x000000061a1a7c2b */ /* 0x004fcc0008000002 */
[----:B------:R-:W-:-:S08]  /*2830*/  DFMA R8, R8, R8, R8 ;  /* 0x000000080808722b */ /* 0x000fd00000000008 */
[----:B------:R-:W-:-:S08]  /*2840*/  DFMA R8, R4, R8, R4 ;  /* 0x000000080408722b */ /* 0x000fd00000000004 */
[----:B------:R-:W-:-:S08]  /*2850*/  DFMA R4, -R20, R8, 1 ;  /* 0x3ff000001404742b */ /* 0x000fd00000000108 */
[----:B------:R-:W-:-:S08]  /*2860*/  DFMA R14, R8, R4, R8 ;  /* 0x00000004080e722b */ /* 0x000fd00000000008 */
[----:B---3--:R-:W-:Y:S01]  /*2870*/  DMUL R4, R14, R6 ;  /* 0x000000060e047228 */ /* 0x008fe20000000000 */
[----:B------:R-:W-:-:S07]  /*2880*/  FSETP.GEU.AND P1, PT, |R7|, 6.5827683646048100446e-37, PT ;  /* 0x036000000700780b */ /* 0x000fce0003f2e200 */
        /* <DEDUP_REMOVED lines=10> */
[----:B-----5:R-:W-:Y:S05]  /*2930*/  CALL.REL.NOINC `($__internal_1_$__cuda_sm20_div_rn_f64_full) ;  /* 0x0000000000487944 */ /* 0x020fea0003c00000 */
[----:B------:R-:W-:Y:S02]  /*2940*/  IMAD.MOV.U32 R4, RZ, RZ, R0 ;  /* 0x000000ffff047224 */ /* 0x000fe400078e0000 */
[----:B------:R-:W-:-:S07]  /*2950*/  IMAD.MOV.U32 R5, RZ, RZ, R13 ;  /* 0x000000ffff057224 */ /* 0x000fce00078e000d */
.L_x_50:
[----:B------:R-:W0:Y:S01]  /*2960*/  LDCU.64 UR6, c[0x0][0x388] ;  /* 0x00007100ff0677ac */ /* 0x000e220008000a00 */
[----:B------:R-:W-:Y:S01]  /*2970*/  DADD R26, R26, R4 ;  /* 0x000000001a1a7229 */ /* 0x000fe20000000004 */
[----:B------:R-:W1:Y:S07]  /*2980*/  LDC.64 R6, c[0x0][0x3b0] ;  /* 0x0000ec00ff067b82 */ /* 0x000e6e0000000a00 */
[----:B-----5:R-:W-:-:S08]  /*2990*/  DADD R18, -R18, R26 ;  /* 0x0000000012127229 */ /* 0x020fd0000000011a */
[----:B------:R-:W-:Y:S01]  /*29a0*/  DADD R18, -RZ, |R18| ;  /* 0x00000000ff127229 */ /* 0x000fe20000000512 */
[----:B0-----:R-:W-:-:S04]  /*29b0*/  LEA R4, P0, R11, UR6, 0x3 ;  /* 0x000000060b047c11 */ /* 0x001fc8000f8018ff */
[----:B------:R-:W-:Y:S01]  /*29c0*/  LEA.HI.X R5, R11, UR7, R10, 0x3, P0 ;  /* 0x000000070b057c11 */ /* 0x000fe200080f1c0a */
[----:B------:R-:W0:Y:S01]  /*29d0*/  LDCU.64 UR6, c[0x0][0x3b8] ;  /* 0x00007700ff0677ac */ /* 0x000e220008000a00 */
[----:B------:R-:W-:-:S03]  /*29e0*/  IADD3 R11, P0, PT, R12, R11, RZ ;  /* 0x0000000b0c0b7210 */ /* 0x000fc60007f1e0ff */
[----:B------:R3:W-:Y:S02]  /*29f0*/  STG.E.64 desc[UR4][R4.64], R26 ;  /* 0x0000001a04007986 */ /* 0x0007e4000c101b04 */
[----:B------:R-:W-:Y:S02]  /*2a00*/  IMAD.X R10, RZ, RZ, R10, P0 ;  /* 0x000000ffff0a7224 */ /* 0x000fe400000e060a */
[----:B-1----:R3:W-:Y:S01]  /*2a10*/  REDG.E.ADD.F64.RN.STRONG.GPU desc[UR4][R6.64], R18 ;  /* 0x00000012060079a6 */ /* 0x0027e2000c12ff04 */
[----:B0-----:R-:W-:-:S04]  /*2a20*/  ISETP.GE.U32.AND P0, PT, R11, UR6, PT ;  /* 0x000000060b007c0c */ /* 0x001fc8000bf06070 */
[----:B------:R-:W-:-:S13]  /*2a30*/  ISETP.GE.AND.EX P0, PT, R10, UR7, PT, P0 ;  /* 0x000000070a007c0c */ /* 0x000fda000bf06300 */
[----:B---3--:R-:W-:Y:S05]  /*2a40*/  @!P0 BRA `(.L_x_51) ;  /* 0xffffffd800108947 */ /* 0x008fea000383ffff */
[----:B------:R-:W-:Y:S05]  /*2a50*/  EXIT ;  /* 0x000000000000794d */ /* 0x000fea0003800000 */
        .weak           $__internal_1_$__cuda_sm20_div_rn_f64_full
        .type           $__internal_1_$__cuda_sm20_div_rn_f64_full,@function
        .size           $__internal_1_$__cuda_sm20_div_rn_f64_full,(.L_x_59 - $__internal_1_$__cuda_sm20_div_rn_f64_full)
$__internal_1_$__cuda_sm20_div_rn_f64_full:
[----:B------:R-:W-:Y:S01]  /*2a60*/  IMAD.MOV.U32 R31, RZ, RZ, R13 ;  /* 0x000000ffff1f7224 */ /* 0x000fe200078e000d */
[C---:B------:R-:W-:Y:S01]  /*2a70*/  FSETP.GEU.AND P1, PT, |R25|.reuse, 1.469367938527859385e-39, PT ;  /* 0x001000001900780b */ /* 0x040fe20003f2e200 */
[----:B------:R-:W-:Y:S01]  /*2a80*/  IMAD.MOV.U32 R30, RZ, RZ, R0 ;  /* 0x000000ffff1e7224 */ /* 0x000fe200078e0000 */
[----:B------:R-:W-:Y:S01]  /*2a90*/  LOP3.LUT R22, R25, 0x800fffff, RZ, 0xc0, !PT ;  /* 0x800fffff19167812 */ /* 0x000fe200078ec0ff */
[----:B------:R-:W-:Y:S01]  /*2aa0*/  IMAD.MOV.U32 R0, RZ, RZ, 0x1ca00000 ;  /* 0x1ca00000ff007424 */ /* 0x000fe200078e00ff */
[C---:B------:R-:W-:Y:S01]  /*2ab0*/  FSETP.GEU.AND P3, PT, |R31|.reuse, 1.469367938527859385e-39, PT ;  /* 0x001000001f00780b */ /* 0x040fe20003f6e200 */
[----:B------:R-:W-:Y:S01]  /*2ac0*/  IMAD.MOV.U32 R34, RZ, RZ, R30 ;  /* 0x000000ffff227224 */ /* 0x000fe200078e001e */
[----:B------:R-:W-:Y:S01]  /*2ad0*/  LOP3.LUT R23, R22, 0x3ff00000, RZ, 0xfc, !PT ;  /* 0x3ff0000016177812 */ /* 0x000fe200078efcff */
[----:B------:R-:W-:Y:S01]  /*2ae0*/  IMAD.MOV.U32 R22, RZ, RZ, R24 ;  /* 0x000000ffff167224 */ /* 0x000fe200078e0018 */
[----:B------:R-:W-:Y:S01]  /*2af0*/  LOP3.LUT R4, R31, 0x7ff00000, RZ, 0xc0, !PT ;  /* 0x7ff000001f047812 */ /* 0x000fe200078ec0ff */
[----:B------:R-:W-:Y:S01]  /*2b00*/  BSSY B1, `(.L_x_52) ;  /* 0x0000054000017945 */ /* 0x000fe20003800000 */
[----:B------:R-:W-:-:S03]  /*2b10*/  LOP3.LUT R13, R25, 0x7ff00000, RZ, 0xc0, !PT ;  /* 0x7ff00000190d7812 */ /* 0x000fc600078ec0ff */
[----:B------:R-:W-:Y:S01]  /*2b20*/  @!P1 DMUL R22, R24, 8.98846567431157953865e+307 ;  /* 0x7fe0000018169828 */ /* 0x000fe20000000000 */
[----:B------:R-:W-:-:S03]  /*2b30*/  ISETP.GE.U32.AND P2, PT, R4, R13, PT ;  /* 0x0000000d0400720c */ /* 0x000fc60003f46070 */
[----:B------:R-:W-:Y:S01]  /*2b40*/  @!P3 LOP3.LUT R15, R25, 0x7ff00000, RZ, 0xc0, !PT ;  /* 0x7ff00000190fb812 */ /* 0x000fe200078ec0ff */
[----:B------:R-:W-:Y:S01]  /*2b50*/  @!P3 IMAD.MOV.U32 R32, RZ, RZ, RZ ;  /* 0x000000ffff20b224 */ /* 0x000fe200078e00ff */
[----:B------:R-:W0:Y:S01]  /*2b60*/  MUFU.RCP64H R29, R23 ;  /* 0x00000017001d7308 */ /* 0x000e220000001800 */
[----:B------:R-:W-:Y:S02]  /*2b70*/  SEL R28, R0, 0x63400000, !P2 ;  /* 0x63400000001c7807 */ /* 0x000fe40005000000 */
[----:B------:R-:W-:Y:S02]  /*2b80*/  @!P3 ISETP.GE.U32.AND P4, PT, R4, R15, PT ;  /* 0x0000000f0400b20c */ /* 0x000fe40003f86070 */
[----:B------:R-:W-:Y:S01]  /*2b90*/  LOP3.LUT R35, R28, 0x800fffff, R31, 0xf8, !PT ;  /* 0x800fffff1c237812 */ /* 0x000fe200078ef81f */
[----:B------:R-:W-:Y:S01]  /*2ba0*/  IMAD.MOV.U32 R28, RZ, RZ, 0x1 ;  /* 0x00000001ff1c7424 */ /* 0x000fe200078e00ff */
[----:B------:R-:W-:Y:S02]  /*2bb0*/  @!P3 SEL R15, R0, 0x63400000, !P4 ;  /* 0x63400000000fb807 */ /* 0x000fe40006000000 */
[----:B------:R-:W-:-:S02]  /*2bc0*/  @!P1 LOP3.LUT R13, R23, 0x7ff00000, RZ, 0xc0, !PT ;  /* 0x7ff00000170d9812 */ /* 0x000fc400078ec0ff */
[----:B------:R-:W-:-:S04]  /*2bd0*/  @!P3 LOP3.LUT R15, R15, 0x80000000, R31, 0xf8, !PT ;  /* 0x800000000f0fb812 */ /* 0x000fc800078ef81f */
[----:B------:R-:W-:Y:S01]  /*2be0*/  @!P3 LOP3.LUT R33, R15, 0x100000, RZ, 0xfc, !PT ;  /* 0x001000000f21b812 */ /* 0x000fe200078efcff */
[----:B------:R-:W-:-:S05]  /*2bf0*/  IMAD.MOV.U32 R15, RZ, RZ, R4 ;  /* 0x000000ffff0f7224 */ /* 0x000fca00078e0004 */
[----:B------:R-:W-:Y:S02]  /*2c00*/  @!P3 DFMA R34, R34, 2, -R32 ;  /* 0x400000002222b82b */ /* 0x000fe40000000820 */
[----:B0-----:R-:W-:-:S08]  /*2c10*/  DFMA R32, R28, -R22, 1 ;  /* 0x3ff000001c20742b */ /* 0x001fd00000000816 */
[----:B------:R-:W-:Y:S01]  /*2c20*/  DFMA R32, R32, R32, R32 ;  /* 0x000000202020722b */ /* 0x000fe20000000020 */
[----:B------:R-:W-:-:S07]  /*2c30*/  @!P3 LOP3.LUT R15, R35, 0x7ff00000, RZ, 0xc0, !PT ;  /* 0x7ff00000230fb812 */ /* 0x000fce00078ec0ff */
[----:B------:R-:W-:-:S08]  /*2c40*/  DFMA R28, R28, R32, R28 ;  /* 0x000000201c1c722b */ /* 0x000fd0000000001c */
[----:B------:R-:W-:-:S08]  /*2c50*/  DFMA R36, R28, -R22, 1 ;  /* 0x3ff000001c24742b */ /* 0x000fd00000000816 */
[----:B------:R-:W-:-:S08]  /*2c60*/  DFMA R36, R28, R36, R28 ;  /* 0x000000241c24722b */ /* 0x000fd0000000001c */
[----:B------:R-:W-:-:S08]  /*2c70*/  DMUL R28, R36, R34 ;  /* 0x00000022241c7228 */ /* 0x000fd00000000000 */
[----:B------:R-:W-:-:S08]  /*2c80*/  DFMA R32, R28, -R22, R34 ;  /* 0x800000161c20722b */ /* 0x000fd00000000022 */
[----:B------:R-:W-:Y:S01]  /*2c90*/  DFMA R32, R36, R32, R28 ;  /* 0x000000202420722b */ /* 0x000fe2000000001c */
[----:B------:R-:W-:-:S05]  /*2ca0*/  VIADD R28, R15, 0xffffffff ;  /* 0xffffffff0f1c7836 */ /* 0x000fca0000000000 */
[----:B------:R-:W-:Y:S01]  /*2cb0*/  ISETP.GT.U32.AND P1, PT, R28, 0x7feffffe, PT ;  /* 0x7feffffe1c00780c */ /* 0x000fe20003f24070 */
[----:B------:R-:W-:-:S05]  /*2cc0*/  VIADD R28, R13, 0xffffffff ;  /* 0xffffffff0d1c7836 */ /* 0x000fca0000000000 */
[----:B------:R-:W-:-:S13]  /*2cd0*/  ISETP.GT.U32.OR P1, PT, R28, 0x7feffffe, P1 ;  /* 0x7feffffe1c00780c */ /* 0x000fda0000f24470 */
[----:B------:R-:W-:Y:S05]  /*2ce0*/  @P1 BRA `(.L_x_53) ;  /* 0x0000000000741947 */ /* 0x000fea0003800000 */
[----:B------:R-:W-:Y:S01]  /*2cf0*/  LOP3.LUT R13, R25, 0x7ff00000, RZ, 0xc0, !PT ;  /* 0x7ff00000190d7812 */ /* 0x000fe200078ec0ff */
[----:B------:R-:W-:-:S03]  /*2d00*/  IMAD.MOV.U32 R30, RZ, RZ, RZ ;  /* 0x000000ffff1e7224 */ /* 0x000fc600078e00ff */
[CC--:B------:R-:W-:Y:S02]  /*2d10*/  VIADDMNMX R15, R4.reuse, -R13.reuse, 0xb9600000, !PT ;  /* 0xb9600000040f7446 */ /* 0x0c0fe4000780090d */
[----:B------:R-:W-:Y:S02]  /*2d20*/  ISETP.GE.U32.AND P1, PT, R4, R13, PT ;  /* 0x0000000d0400720c */ /* 0x000fe40003f26070 */
[----:B------:R-:W-:Y:S02]  /*2d30*/  VIMNMX R15, PT, PT, R15, 0x46a00000, PT ;  /* 0x46a000000f0f7848 */ /* 0x000fe40003fe0100 */
[----:B------:R-:W-:-:S05]  /*2d40*/  SEL R0, R0, 0x63400000, !P1 ;  /* 0x6340000000007807 */ /* 0x000fca0004800000 */
[----:B------:R-:W-:-:S04]  /*2d50*/  IMAD.IADD R0, R15, 0x1, -R0 ;  /* 0x000000010f007824 */ /* 0x000fc800078e0a00 */
[----:B------:R-:W-:-:S06]  /*2d60*/  VIADD R31, R0, 0x7fe00000 ;  /* 0x7fe00000001f7836 */ /* 0x000fcc0000000000 */
[----:B------:R-:W-:-:S10]  /*2d70*/  DMUL R28, R32, R30 ;  /* 0x0000001e201c7228 */ /* 0x000fd40000000000 */
[----:B------:R-:W-:-:S13]  /*2d80*/  FSETP.GTU.AND P1, PT, |R29|, 1.469367938527859385e-39, PT ;  /* 0x001000001d00780b */ /* 0x000fda0003f2c200 */
[----:B------:R-:W-:Y:S05]  /*2d90*/  @P1 BRA `(.L_x_54) ;  /* 0x0000000000a81947 */ /* 0x000fea0003800000 */
[----:B------:R-:W-:Y:S01]  /*2da0*/  DFMA R22, R32, -R22, R34 ;  /* 0x800000162016722b */ /* 0x000fe20000000022 */
[----:B------:R-:W-:-:S09]  /*2db0*/  IMAD.MOV.U32 R30, RZ, RZ, RZ ;  /* 0x000000ffff1e7224 */ /* 0x000fd200078e00ff */
[C---:B------:R-:W-:Y:S02]  /*2dc0*/  FSETP.NEU.AND P1, PT, R23.reuse, RZ, PT ;  /* 0x000000ff1700720b */ /* 0x040fe40003f2d000 */
[----:B------:R-:W-:-:S04]  /*2dd0*/  LOP3.LUT R24, R23, 0x80000000, R25, 0x48, !PT ;  /* 0x8000000017187812 */ /* 0x000fc800078e4819 */
[----:B------:R-:W-:-:S07]  /*2de0*/  LOP3.LUT R31, R24, R31, RZ, 0xfc, !PT ;  /* 0x0000001f181f7212 */ /* 0x000fce00078efcff */
[----:B------:R-:W-:Y:S05]  /*2df0*/  @!P1 BRA `(.L_x_54) ;  /* 0x0000000000909947 */ /* 0x000fea0003800000 */
[----:B------:R-:W-:Y:S01]  /*2e00*/  IMAD.MOV R23, RZ, RZ, -R0 ;  /* 0x000000ffff177224 */ /* 0x000fe200078e0a00 */
[----:B------:R-:W-:Y:S01]  /*2e10*/  IADD3 R0, PT, PT, -R0, -0x43300000, RZ ;  /* 0xbcd0000000007810 */ /* 0x000fe20007ffe1ff */
[----:B------:R-:W-:-:S06]  /*2e20*/  IMAD.MOV.U32 R22, RZ, RZ, RZ ;  /* 0x000000ffff167224 */ /* 0x000fcc00078e00ff */
[----:B------:R-:W-:Y:S02]  /*2e30*/  DFMA R22, R28, -R22, R32 ;  /* 0x800000161c16722b */ /* 0x000fe40000000020 */
[----:B------:R-:W-:-:S08]  /*2e40*/  DMUL.RP R32, R32, R30 ;  /* 0x0000001e20207228 */ /* 0x000fd00000008000 */
[----:B------:R-:W-:Y:S02]  /*2e50*/  FSETP.NEU.AND P1, PT, |R23|, R0, PT ;  /* 0x000000001700720b */ /* 0x000fe40003f2d200 */
[----:B------:R-:W-:Y:S02]  /*2e60*/  LOP3.LUT R0, R33, R24, RZ, 0x3c, !PT ;  /* 0x0000001821007212 */ /* 0x000fe400078e3cff */
[----:B------:R-:W-:Y:S02]  /*2e70*/  FSEL R4, R32, R28, !P1 ;  /* 0x0000001c20047208 */ /* 0x000fe40004800000 */
[----:B------:R-:W-:-:S03]  /*2e80*/  FSEL R13, R0, R29, !P1 ;  /* 0x0000001d000d7208 */ /* 0x000fc60004800000 */
[----:B------:R-:W-:Y:S02]  /*2e90*/  IMAD.MOV.U32 R28, RZ, RZ, R4 ;  /* 0x000000ffff1c7224 */ /* 0x000fe400078e0004 */
[----:B------:R-:W-:Y:S01]  /*2ea0*/  IMAD.MOV.U32 R29, RZ, RZ, R13 ;  /* 0x000000ffff1d7224 */ /* 0x000fe200078e000d */
[----:B------:R-:W-:Y:S06]  /*2eb0*/  BRA `(.L_x_54) ;  /* 0x0000000000607947 */ /* 0x000fec0003800000 */
.L_x_53:
[----:B------:R-:W-:-:S14]  /*2ec0*/  DSETP.NAN.AND P1, PT, R30, R30, PT ;  /* 0x0000001e1e00722a */ /* 0x000fdc0003f28000 */
[----:B------:R-:W-:Y:S05]  /*2ed0*/  @P1 BRA `(.L_x_55) ;  /* 0x00000000004c1947 */ /* 0x000fea0003800000 */
[----:B------:R-:W-:-:S14]  /*2ee0*/  DSETP.NAN.AND P1, PT, R24, R24, PT ;  /* 0x000000181800722a */ /* 0x000fdc0003f28000 */
[----:B------:R-:W-:Y:S05]  /*2ef0*/  @P1 BRA `(.L_x_56) ;  /* 0x0000000000341947 */ /* 0x000fea0003800000 */
[----:B------:R-:W-:Y:S01]  /*2f00*/  ISETP.NE.AND P1, PT, R15, R13, PT ;  /* 0x0000000d0f00720c */ /* 0x000fe20003f25270 */
[----:B------:R-:W-:Y:S02]  /*2f10*/  IMAD.MOV.U32 R28, RZ, RZ, 0x0 ;  /* 0x00000000ff1c7424 */ /* 0x000fe400078e00ff */
[----:B------:R-:W-:-:S10]  /*2f20*/  IMAD.MOV.U32 R29, RZ, RZ, -0x80000 ;  /* 0xfff80000ff1d7424 */ /* 0x000fd400078e00ff */
[----:B------:R-:W-:Y:S05]  /*2f30*/  @!P1 BRA `(.L_x_54) ;  /* 0x0000000000409947 */ /* 0x000fea0003800000 */
[----:B------:R-:W-:Y:S02]  /*2f40*/  ISETP.NE.AND P1, PT, R15, 0x7ff00000, PT ;  /* 0x7ff000000f00780c */ /* 0x000fe40003f25270 */
[----:B------:R-:W-:Y:S02]  /*2f50*/  LOP3.LUT R25, R31, 0x80000000, R25, 0x48, !PT ;  /* 0x800000001f197812 */ /* 0x000fe400078e4819 */
[----:B------:R-:W-:-:S13]  /*2f60*/  ISETP.EQ.OR P1, PT, R13, RZ, !P1 ;  /* 0x000000ff0d00720c */ /* 0x000fda0004f22670 */
[----:B------:R-:W-:Y:S01]  /*2f70*/  @P1 LOP3.LUT R0, R25, 0x7ff00000, RZ, 0xfc, !PT ;  /* 0x7ff0000019001812 */ /* 0x000fe200078efcff */
[----:B------:R-:W-:Y:S02]  /*2f80*/  @!P1 IMAD.MOV.U32 R28, RZ, RZ, RZ ;  /* 0x000000ffff1c9224 */ /* 0x000fe400078e00ff */
[----:B------:R-:W-:Y:S02]  /*2f90*/  @!P1 IMAD.MOV.U32 R29, RZ, RZ, R25 ;  /* 0x000000ffff1d9224 */ /* 0x000fe400078e0019 */
[----:B------:R-:W-:Y:S02]  /*2fa0*/  @P1 IMAD.MOV.U32 R28, RZ, RZ, RZ ;  /* 0x000000ffff1c1224 */ /* 0x000fe400078e00ff */
[----:B------:R-:W-:Y:S01]  /*2fb0*/  @P1 IMAD.MOV.U32 R29, RZ, RZ, R0 ;  /* 0x000000ffff1d1224 */ /* 0x000fe200078e0000 */
[----:B------:R-:W-:Y:S06]  /*2fc0*/  BRA `(.L_x_54) ;  /* 0x00000000001c7947 */ /* 0x000fec0003800000 */
.L_x_56:
[----:B------:R-:W-:Y:S01]  /*2fd0*/  LOP3.LUT R13, R25, 0x80000, RZ, 0xfc, !PT ;  /* 0x00080000190d7812 */ /* 0x000fe200078efcff */
[----:B------:R-:W-:-:S04]  /*2fe0*/  IMAD.MOV.U32 R28, RZ, RZ, R24 ;  /* 0x000000ffff1c7224 */ /* 0x000fc800078e0018 */
[----:B------:R-:W-:Y:S01]  /*2ff0*/  IMAD.MOV.U32 R29, RZ, RZ, R13 ;  /* 0x000000ffff1d7224 */ /* 0x000fe200078e000d */
[----:B------:R-:W-:Y:S06]  /*3000*/  BRA `(.L_x_54) ;  /* 0x00000000000c7947 */ /* 0x000fec0003800000 */
.L_x_55:
[----:B------:R-:W-:Y:S01]  /*3010*/  LOP3.LUT R13, R31, 0x80000, RZ, 0xfc, !PT ;  /* 0x000800001f0d7812 */ /* 0x000fe200078efcff */
[----:B------:R-:W-:-:S04]  /*3020*/  IMAD.MOV.U32 R28, RZ, RZ, R30 ;  /* 0x000000ffff1c7224 */ /* 0x000fc800078e001e */
[----:B------:R-:W-:-:S07]  /*3030*/  IMAD.MOV.U32 R29, RZ, RZ, R13 ;  /* 0x000000ffff1d7224 */ /* 0x000fce00078e000d */
.L_x_54:
[----:B------:R-:W-:Y:S05]  /*3040*/  BSYNC B1 ;  /* 0x0000000000017941 */ /* 0x000fea0003800000 */
.L_x_52:
[----:B------:R-:W-:Y:S02]  /*3050*/  IMAD.MOV.U32 R15, RZ, RZ, 0x0 ;  /* 0x00000000ff0f7424 */ /* 0x000fe400078e00ff */
[----:B------:R-:W-:Y:S02]  /*3060*/  IMAD.MOV.U32 R0, RZ, RZ, R28 ;  /* 0x000000ffff007224 */ /* 0x000fe400078e001c */
[----:B------:R-:W-:Y:S01]  /*3070*/  IMAD.MOV.U32 R13, RZ, RZ, R29 ;  /* 0x000000ffff0d7224 */ /* 0x000fe200078e001d */
[----:B------:R-:W-:Y:S06]  /*3080*/  RET.REL.NODEC R14 `(_Z5prGPUPdS_PxS0_S0_dS_xS_) ;  /* 0xffffffcc0edc7950 */ /* 0x000fec0003c3ffff */
.L_x_57:
        /* <DEDUP_REMOVED lines=15> */
.L_x_59:


//--------------------- .nv.shared.reserved.0     --------------------------
	.section	.nv.shared.reserved.0,"aw",@nobits
	.weak		__nv_reservedSMEM_offset_0_alias
	.size		__nv_reservedSMEM_offset_0_alias, 0, 64
	.other		__nv_reservedSMEM_offset_0_alias,@"STO_CUDA_RESERVED_SHARED STV_DEFAULT"
__nv_reservedSMEM_offset_0_alias:
	.zero		0
	.zero		64


//--------------------- .nv.constant0._Z8calcLeakxPxPdS0_d --------------------------
	.section	.nv.constant0._Z8calcLeakxPxPdS0_d,"a",@progbits
	.sectionflags	@""
	.align	4
.nv.constant0._Z8calcLeakxPxPdS0_d:
	.zero		936


//--------------------- .nv.constant0._Z5prGPUPdS_PxS0_S0_dS_xS_ --------------------------
	.section	.nv.constant0._Z5prGPUPdS_PxS0_S0_dS_xS_,"a",@progbits
	.sectionflags	@""
	.align	4
.nv.constant0._Z5prGPUPdS_PxS0_S0_dS_xS_:
	.zero		968


//--------------------- SYMBOLS --------------------------

	.type		.nv.reservedSmem.offset0,@object
	.size		.nv.reservedSmem.offset0,0x4
